//
// Generated by NVIDIA NVVM Compiler
//
// Compiler Build ID: CL-36424714
// Cuda compilation tools, release 13.0, V13.0.88
// Based on NVVM 20.0.0
//

.version 9.0
.target sm_100
.address_size 64

	// .globl	_Z16histogram_kernelPfPiii
.extern .shared .align 16 .b8 s_array[];

.visible .entry _Z16histogram_kernelPfPiii(
	.param .u64 .ptr .align 1 _Z16histogram_kernelPfPiii_param_0,
	.param .u64 .ptr .align 1 _Z16histogram_kernelPfPiii_param_1,
	.param .u32 _Z16histogram_kernelPfPiii_param_2,
	.param .u32 _Z16histogram_kernelPfPiii_param_3
)
{
	.reg .pred 	%p<2>;
	.reg .b32 	%r<6>;
	.reg .b32 	%f<6>;
	.reg .b64 	%rd<9>;

	ld.param.u64 	%rd1, [_Z16histogram_kernelPfPiii_param_0];
	ld.param.u64 	%rd2, [_Z16histogram_kernelPfPiii_param_1];
	ld.param.u32 	%r3, [_Z16histogram_kernelPfPiii_param_2];
	ld.param.u32 	%r2, [_Z16histogram_kernelPfPiii_param_3];
	mov.u32 	%r1, %tid.x;
	setp.ge.s32 	%p1, %r1, %r3;
	@%p1 bra 	$L__BB0_2;
	cvta.to.global.u64 	%rd3, %rd1;
	cvta.to.global.u64 	%rd4, %rd2;
	mul.wide.u32 	%rd5, %r1, 4;
	add.s64 	%rd6, %rd3, %rd5;
	ld.global.f32 	%f1, [%rd6];
	cvt.rn.f32.s32 	%f2, %r2;
	div.rn.f32 	%f3, %f1, %f2;
	cvt.rmi.f32.f32 	%f4, %f3;
	add.f32 	%f5, %f4, 0f3F800000;
	cvt.rzi.s32.f32 	%r4, %f5;
	mul.wide.s32 	%rd7, %r4, 4;
	add.s64 	%rd8, %rd4, %rd7;
	atom.global.add.u32 	%r5, [%rd8], 1;
$L__BB0_2:
	ret;

}
	// .globl	_Z18hist_reduce_kernelPfPiiif
.visible .entry _Z18hist_reduce_kernelPfPiiif(
	.param .u64 .ptr .align 1 _Z18hist_reduce_kernelPfPiiif_param_0,
	.param .u64 .ptr .align 1 _Z18hist_reduce_kernelPfPiiif_param_1,
	.param .u32 _Z18hist_reduce_kernelPfPiiif_param_2,
	.param .u32 _Z18hist_reduce_kernelPfPiiif_param_3,
	.param .f32 _Z18hist_reduce_kernelPfPiiif_param_4
)
{
	.reg .pred 	%p<2>;
	.reg .b32 	%r<14>;
	.reg .b32 	%f<6>;
	.reg .b64 	%rd<9>;

	ld.param.u64 	%rd2, [_Z18hist_reduce_kernelPfPiiif_param_0];
	ld.param.u64 	%rd1, [_Z18hist_reduce_kernelPfPiiif_param_1];
	ld.param.u32 	%r3, [_Z18hist_reduce_kernelPfPiiif_param_2];
	ld.param.u32 	%r4, [_Z18hist_reduce_kernelPfPiiif_param_3];
	ld.param.f32 	%f1, [_Z18hist_reduce_kernelPfPiiif_param_4];
	cvta.to.global.u64 	%rd3, %rd2;
	mov.u32 	%r5, %tid.x;
	mov.u32 	%r6, %ntid.x;
	mov.u32 	%r7, %ctaid.x;
	mad.lo.s32 	%r8, %r6, %r7, %r5;
	mul.lo.s32 	%r1, %r4, %r7;
	mul.wide.s32 	%rd4, %r8, 4;
	add.s64 	%rd5, %rd3, %rd4;
	ld.global.f32 	%f2, [%rd5];
	shl.b32 	%r9, %r5, 2;
	mov.u32 	%r10, s_array;
	add.s32 	%r2, %r10, %r9;
	st.shared.f32 	[%r2], %f2;
	bar.sync 	0;
	setp.ge.s32 	%p1, %r8, %r3;
	@%p1 bra 	$L__BB1_2;
	cvta.to.global.u64 	%rd6, %rd1;
	ld.shared.f32 	%f3, [%r2];
	div.rn.f32 	%f4, %f3, %f1;
	cvt.rmi.f32.f32 	%f5, %f4;
	cvt.rzi.s32.f32 	%r11, %f5;
	add.s32 	%r12, %r11, %r1;
	mul.wide.s32 	%rd7, %r12, 4;
	add.s64 	%rd8, %rd6, %rd7;
	atom.global.add.u32 	%r13, [%rd8], 1;
$L__BB1_2:
	ret;

}
	// .globl	_Z13reduce_kernelPiS_i
.visible .entry _Z13reduce_kernelPiS_i(
	.param .u64 .ptr .align 1 _Z13reduce_kernelPiS_i_param_0,
	.param .u64 .ptr .align 1 _Z13reduce_kernelPiS_i_param_1,
	.param .u32 _Z13reduce_kernelPiS_i_param_2
)
{
	.reg .pred 	%p<24>;
	.reg .b32 	%r<184>;
	.reg .b64 	%rd<45>;

	ld.param.u64 	%rd18, [_Z13reduce_kernelPiS_i_param_0];
	ld.param.u64 	%rd19, [_Z13reduce_kernelPiS_i_param_1];
	ld.param.u32 	%r40, [_Z13reduce_kernelPiS_i_param_2];
	cvta.to.global.u64 	%rd1, %rd19;
	cvta.to.global.u64 	%rd2, %rd18;
	mov.u32 	%r41, %tid.x;
	mul.lo.s32 	%r1, %r40, %r41;
	mov.u32 	%r172, %ntid.x;
	setp.lt.u32 	%p1, %r172, 2;
	@%p1 bra 	$L__BB2_17;
	and.b32  	%r3, %r40, 15;
	add.s32 	%r4, %r3, -1;
	and.b32  	%r5, %r40, 7;
	add.s32 	%r6, %r5, -1;
	and.b32  	%r7, %r40, 2147483632;
	and.b32  	%r8, %r40, 3;
	neg.s32 	%r9, %r7;
	add.s64 	%rd3, %rd2, 32;
$L__BB2_2:
	mov.u32 	%r13, %r172;
	setp.lt.s32 	%p2, %r40, 1;
	shr.u32 	%r172, %r13, 1;
	mul.lo.s32 	%r15, %r172, %r40;
	setp.ge.s32 	%p3, %r1, %r15;
	or.pred  	%p4, %p3, %p2;
	@%p4 bra 	$L__BB2_16;
	setp.lt.u32 	%p5, %r40, 16;
	add.s32 	%r16, %r15, %r1;
	mov.b32 	%r177, 0;
	@%p5 bra 	$L__BB2_6;
	mov.u32 	%r173, %r1;
	mov.u32 	%r174, %r16;
	mov.u32 	%r175, %r9;
$L__BB2_5:
	.pragma "nounroll";
	mul.wide.s32 	%rd20, %r174, 4;
	add.s64 	%rd21, %rd3, %rd20;
	mul.wide.s32 	%rd22, %r173, 4;
	add.s64 	%rd23, %rd3, %rd22;
	ld.global.u32 	%r43, [%rd21+-32];
	ld.global.u32 	%r44, [%rd23+-32];
	add.s32 	%r45, %r44, %r43;
	st.global.u32 	[%rd23+-32], %r45;
	ld.global.u32 	%r46, [%rd21+-28];
	ld.global.u32 	%r47, [%rd23+-28];
	add.s32 	%r48, %r47, %r46;
	st.global.u32 	[%rd23+-28], %r48;
	ld.global.u32 	%r49, [%rd21+-24];
	ld.global.u32 	%r50, [%rd23+-24];
	add.s32 	%r51, %r50, %r49;
	st.global.u32 	[%rd23+-24], %r51;
	ld.global.u32 	%r52, [%rd21+-20];
	ld.global.u32 	%r53, [%rd23+-20];
	add.s32 	%r54, %r53, %r52;
	st.global.u32 	[%rd23+-20], %r54;
	ld.global.u32 	%r55, [%rd21+-16];
	ld.global.u32 	%r56, [%rd23+-16];
	add.s32 	%r57, %r56, %r55;
	st.global.u32 	[%rd23+-16], %r57;
	ld.global.u32 	%r58, [%rd21+-12];
	ld.global.u32 	%r59, [%rd23+-12];
	add.s32 	%r60, %r59, %r58;
	st.global.u32 	[%rd23+-12], %r60;
	ld.global.u32 	%r61, [%rd21+-8];
	ld.global.u32 	%r62, [%rd23+-8];
	add.s32 	%r63, %r62, %r61;
	st.global.u32 	[%rd23+-8], %r63;
	ld.global.u32 	%r64, [%rd21+-4];
	ld.global.u32 	%r65, [%rd23+-4];
	add.s32 	%r66, %r65, %r64;
	st.global.u32 	[%rd23+-4], %r66;
	ld.global.u32 	%r67, [%rd21];
	ld.global.u32 	%r68, [%rd23];
	add.s32 	%r69, %r68, %r67;
	st.global.u32 	[%rd23], %r69;
	ld.global.u32 	%r70, [%rd21+4];
	ld.global.u32 	%r71, [%rd23+4];
	add.s32 	%r72, %r71, %r70;
	st.global.u32 	[%rd23+4], %r72;
	ld.global.u32 	%r73, [%rd21+8];
	ld.global.u32 	%r74, [%rd23+8];
	add.s32 	%r75, %r74, %r73;
	st.global.u32 	[%rd23+8], %r75;
	ld.global.u32 	%r76, [%rd21+12];
	ld.global.u32 	%r77, [%rd23+12];
	add.s32 	%r78, %r77, %r76;
	st.global.u32 	[%rd23+12], %r78;
	ld.global.u32 	%r79, [%rd21+16];
	ld.global.u32 	%r80, [%rd23+16];
	add.s32 	%r81, %r80, %r79;
	st.global.u32 	[%rd23+16], %r81;
	ld.global.u32 	%r82, [%rd21+20];
	ld.global.u32 	%r83, [%rd23+20];
	add.s32 	%r84, %r83, %r82;
	st.global.u32 	[%rd23+20], %r84;
	ld.global.u32 	%r85, [%rd21+24];
	ld.global.u32 	%r86, [%rd23+24];
	add.s32 	%r87, %r86, %r85;
	st.global.u32 	[%rd23+24], %r87;
	ld.global.u32 	%r88, [%rd21+28];
	ld.global.u32 	%r89, [%rd23+28];
	add.s32 	%r90, %r89, %r88;
	st.global.u32 	[%rd23+28], %r90;
	add.s32 	%r175, %r175, 16;
	add.s32 	%r174, %r174, 16;
	add.s32 	%r173, %r173, 16;
	setp.ne.s32 	%p6, %r175, 0;
	mov.u32 	%r177, %r7;
	@%p6 bra 	$L__BB2_5;
$L__BB2_6:
	setp.eq.s32 	%p7, %r3, 0;
	@%p7 bra 	$L__BB2_16;
	setp.lt.u32 	%p8, %r4, 7;
	@%p8 bra 	$L__BB2_9;
	add.s32 	%r91, %r16, %r177;
	mul.wide.s32 	%rd24, %r91, 4;
	add.s64 	%rd25, %rd2, %rd24;
	ld.global.u32 	%r92, [%rd25];
	add.s32 	%r93, %r177, %r1;
	mul.wide.s32 	%rd26, %r93, 4;
	add.s64 	%rd27, %rd2, %rd26;
	ld.global.u32 	%r94, [%rd27];
	add.s32 	%r95, %r94, %r92;
	st.global.u32 	[%rd27], %r95;
	ld.global.u32 	%r96, [%rd25+4];
	ld.global.u32 	%r97, [%rd27+4];
	add.s32 	%r98, %r97, %r96;
	st.global.u32 	[%rd27+4], %r98;
	ld.global.u32 	%r99, [%rd25+8];
	ld.global.u32 	%r100, [%rd27+8];
	add.s32 	%r101, %r100, %r99;
	st.global.u32 	[%rd27+8], %r101;
	ld.global.u32 	%r102, [%rd25+12];
	ld.global.u32 	%r103, [%rd27+12];
	add.s32 	%r104, %r103, %r102;
	st.global.u32 	[%rd27+12], %r104;
	ld.global.u32 	%r105, [%rd25+16];
	ld.global.u32 	%r106, [%rd27+16];
	add.s32 	%r107, %r106, %r105;
	st.global.u32 	[%rd27+16], %r107;
	ld.global.u32 	%r108, [%rd25+20];
	ld.global.u32 	%r109, [%rd27+20];
	add.s32 	%r110, %r109, %r108;
	st.global.u32 	[%rd27+20], %r110;
	ld.global.u32 	%r111, [%rd25+24];
	ld.global.u32 	%r112, [%rd27+24];
	add.s32 	%r113, %r112, %r111;
	st.global.u32 	[%rd27+24], %r113;
	ld.global.u32 	%r114, [%rd25+28];
	ld.global.u32 	%r115, [%rd27+28];
	add.s32 	%r116, %r115, %r114;
	st.global.u32 	[%rd27+28], %r116;
	add.s32 	%r177, %r177, 8;
$L__BB2_9:
	setp.eq.s32 	%p9, %r5, 0;
	@%p9 bra 	$L__BB2_16;
	setp.lt.u32 	%p10, %r6, 3;
	@%p10 bra 	$L__BB2_12;
	add.s32 	%r117, %r16, %r177;
	mul.wide.s32 	%rd28, %r117, 4;
	add.s64 	%rd29, %rd2, %rd28;
	ld.global.u32 	%r118, [%rd29];
	add.s32 	%r119, %r177, %r1;
	mul.wide.s32 	%rd30, %r119, 4;
	add.s64 	%rd31, %rd2, %rd30;
	ld.global.u32 	%r120, [%rd31];
	add.s32 	%r121, %r120, %r118;
	st.global.u32 	[%rd31], %r121;
	ld.global.u32 	%r122, [%rd29+4];
	ld.global.u32 	%r123, [%rd31+4];
	add.s32 	%r124, %r123, %r122;
	st.global.u32 	[%rd31+4], %r124;
	ld.global.u32 	%r125, [%rd29+8];
	ld.global.u32 	%r126, [%rd31+8];
	add.s32 	%r127, %r126, %r125;
	st.global.u32 	[%rd31+8], %r127;
	ld.global.u32 	%r128, [%rd29+12];
	ld.global.u32 	%r129, [%rd31+12];
	add.s32 	%r130, %r129, %r128;
	st.global.u32 	[%rd31+12], %r130;
	add.s32 	%r177, %r177, 4;
$L__BB2_12:
	setp.eq.s32 	%p11, %r8, 0;
	@%p11 bra 	$L__BB2_16;
	setp.eq.s32 	%p12, %r8, 1;
	add.s32 	%r131, %r16, %r177;
	mul.wide.s32 	%rd32, %r131, 4;
	add.s64 	%rd6, %rd2, %rd32;
	ld.global.u32 	%r132, [%rd6];
	add.s32 	%r133, %r177, %r1;
	mul.wide.s32 	%rd33, %r133, 4;
	add.s64 	%rd7, %rd2, %rd33;
	ld.global.u32 	%r134, [%rd7];
	add.s32 	%r135, %r134, %r132;
	st.global.u32 	[%rd7], %r135;
	@%p12 bra 	$L__BB2_16;
	setp.eq.s32 	%p13, %r8, 2;
	ld.global.u32 	%r136, [%rd6+4];
	ld.global.u32 	%r137, [%rd7+4];
	add.s32 	%r138, %r137, %r136;
	st.global.u32 	[%rd7+4], %r138;
	@%p13 bra 	$L__BB2_16;
	ld.global.u32 	%r139, [%rd6+8];
	ld.global.u32 	%r140, [%rd7+8];
	add.s32 	%r141, %r140, %r139;
	st.global.u32 	[%rd7+8], %r141;
$L__BB2_16:
	bar.sync 	0;
	setp.lt.u32 	%p14, %r13, 4;
	@%p14 bra 	$L__BB2_17;
	bra.uni 	$L__BB2_2;
$L__BB2_17:
	setp.lt.s32 	%p15, %r40, 1;
	@%p15 bra 	$L__BB2_30;
	and.b32  	%r10, %r40, 15;
	setp.lt.u32 	%p16, %r40, 16;
	mov.b32 	%r180, 0;
	@%p16 bra 	$L__BB2_21;
	and.b32  	%r180, %r40, 2147483632;
	neg.s32 	%r179, %r180;
	add.s64 	%rd42, %rd2, 32;
	add.s64 	%rd41, %rd1, 32;
$L__BB2_20:
	.pragma "nounroll";
	ld.global.u32 	%r143, [%rd42+-32];
	st.global.u32 	[%rd41+-32], %r143;
	ld.global.u32 	%r144, [%rd42+-28];
	st.global.u32 	[%rd41+-28], %r144;
	ld.global.u32 	%r145, [%rd42+-24];
	st.global.u32 	[%rd41+-24], %r145;
	ld.global.u32 	%r146, [%rd42+-20];
	st.global.u32 	[%rd41+-20], %r146;
	ld.global.u32 	%r147, [%rd42+-16];
	st.global.u32 	[%rd41+-16], %r147;
	ld.global.u32 	%r148, [%rd42+-12];
	st.global.u32 	[%rd41+-12], %r148;
	ld.global.u32 	%r149, [%rd42+-8];
	st.global.u32 	[%rd41+-8], %r149;
	ld.global.u32 	%r150, [%rd42+-4];
	st.global.u32 	[%rd41+-4], %r150;
	ld.global.u32 	%r151, [%rd42];
	st.global.u32 	[%rd41], %r151;
	ld.global.u32 	%r152, [%rd42+4];
	st.global.u32 	[%rd41+4], %r152;
	ld.global.u32 	%r153, [%rd42+8];
	st.global.u32 	[%rd41+8], %r153;
	ld.global.u32 	%r154, [%rd42+12];
	st.global.u32 	[%rd41+12], %r154;
	ld.global.u32 	%r155, [%rd42+16];
	st.global.u32 	[%rd41+16], %r155;
	ld.global.u32 	%r156, [%rd42+20];
	st.global.u32 	[%rd41+20], %r156;
	ld.global.u32 	%r157, [%rd42+24];
	st.global.u32 	[%rd41+24], %r157;
	ld.global.u32 	%r158, [%rd42+28];
	st.global.u32 	[%rd41+28], %r158;
	add.s32 	%r179, %r179, 16;
	add.s64 	%rd42, %rd42, 64;
	add.s64 	%rd41, %rd41, 64;
	setp.ne.s32 	%p17, %r179, 0;
	@%p17 bra 	$L__BB2_20;
$L__BB2_21:
	setp.eq.s32 	%p18, %r10, 0;
	@%p18 bra 	$L__BB2_30;
	and.b32  	%r31, %r40, 7;
	setp.lt.u32 	%p19, %r10, 8;
	@%p19 bra 	$L__BB2_24;
	mul.wide.u32 	%rd34, %r180, 4;
	add.s64 	%rd35, %rd2, %rd34;
	ld.global.u32 	%r159, [%rd35];
	add.s64 	%rd36, %rd1, %rd34;
	st.global.u32 	[%rd36], %r159;
	ld.global.u32 	%r160, [%rd35+4];
	st.global.u32 	[%rd36+4], %r160;
	ld.global.u32 	%r161, [%rd35+8];
	st.global.u32 	[%rd36+8], %r161;
	ld.global.u32 	%r162, [%rd35+12];
	st.global.u32 	[%rd36+12], %r162;
	ld.global.u32 	%r163, [%rd35+16];
	st.global.u32 	[%rd36+16], %r163;
	ld.global.u32 	%r164, [%rd35+20];
	st.global.u32 	[%rd36+20], %r164;
	ld.global.u32 	%r165, [%rd35+24];
	st.global.u32 	[%rd36+24], %r165;
	ld.global.u32 	%r166, [%rd35+28];
	st.global.u32 	[%rd36+28], %r166;
	add.s32 	%r180, %r180, 8;
$L__BB2_24:
	setp.eq.s32 	%p20, %r31, 0;
	@%p20 bra 	$L__BB2_30;
	and.b32  	%r34, %r40, 3;
	setp.lt.u32 	%p21, %r31, 4;
	@%p21 bra 	$L__BB2_27;
	mul.wide.u32 	%rd37, %r180, 4;
	add.s64 	%rd38, %rd2, %rd37;
	ld.global.u32 	%r167, [%rd38];
	add.s64 	%rd39, %rd1, %rd37;
	st.global.u32 	[%rd39], %r167;
	ld.global.u32 	%r168, [%rd38+4];
	st.global.u32 	[%rd39+4], %r168;
	ld.global.u32 	%r169, [%rd38+8];
	st.global.u32 	[%rd39+8], %r169;
	ld.global.u32 	%r170, [%rd38+12];
	st.global.u32 	[%rd39+12], %r170;
	add.s32 	%r180, %r180, 4;
$L__BB2_27:
	setp.eq.s32 	%p22, %r34, 0;
	@%p22 bra 	$L__BB2_30;
	mul.wide.u32 	%rd40, %r180, 4;
	add.s64 	%rd44, %rd1, %rd40;
	add.s64 	%rd43, %rd2, %rd40;
	neg.s32 	%r183, %r34;
$L__BB2_29:
	.pragma "nounroll";
	ld.global.u32 	%r171, [%rd43];
	st.global.u32 	[%rd44], %r171;
	add.s64 	%rd44, %rd44, 4;
	add.s64 	%rd43, %rd43, 4;
	add.s32 	%r183, %r183, 1;
	setp.ne.s32 	%p23, %r183, 0;
	@%p23 bra 	$L__BB2_29;
$L__BB2_30:
	ret;

}


// ===== COMPILED SASS (sm_100) =====

	.target	sm_100

	.elftype	@"ET_EXEC"


//--------------------- .note.nv.tkinfo           --------------------------
	.section	.note.nv.tkinfo,"",@"SHT_NOTE"
	.sectionflags	@"SHF_NOTE_NV_TKINFO"
	.tkinfo
        /*0018*/ 	.word	0x00000002
        /*0030*/ 	.string	""
        /*0030*/ 	.string	"ptxas"
        /*0030*/ 	.string	"Cuda compilation tools, release 13.0, V13.0.88"
        /*0030*/ 	.string	"Build cuda_13.0.r13.0/compiler.36424714_0"
        /*0030*/ 	.string	"-arch sm_100 -m 64 "



//--------------------- .note.nv.cuinfo           --------------------------
	.section	.note.nv.cuinfo,"",@"SHT_NOTE"
	.sectionflags	@"SHF_NOTE_NV_CUINFO"
        /*0018*/ 	.short	0x0002
        /*001a*/ 	.short	0x0064
        /*001c*/ 	.short	0x0082
	.zero		2


//--------------------- .nv.info                  --------------------------
	.section	.nv.info,"",@"SHT_CUDA_INFO"
	.align	4


	//----- nvinfo : EIATTR_REGCOUNT
	.align		4
        /*0000*/ 	.byte	0x04, 0x2f
        /*0002*/ 	.short	(.L_1 - .L_0)
	.align		4
.L_0:
        /*0004*/ 	.word	index@(_Z16histogram_kernelPfPiii)
        /*0008*/ 	.word	0x0000000e


	//----- nvinfo : EIATTR_FRAME_SIZE
	.align		4
.L_1:
        /*000c*/ 	.byte	0x04, 0x11
        /*000e*/ 	.short	(.L_3 - .L_2)
	.align		4
.L_2:
        /*0010*/ 	.word	index@($__internal_1_$__cuda_sm3x_div_rn_noftz_f32_slowpath)
        /*0014*/ 	.word	0x00000000


	//----- nvinfo : EIATTR_FRAME_SIZE
	.align		4
.L_3:
        /*0018*/ 	.byte	0x04, 0x11
        /*001a*/ 	.short	(.L_5 - .L_4)
	.align		4
.L_4:
        /*001c*/ 	.word	index@(_Z16histogram_kernelPfPiii)
        /*0020*/ 	.word	0x00000000


	//----- nvinfo : EIATTR_REGCOUNT
	.align		4
.L_5:
        /*0024*/ 	.byte	0x04, 0x2f
        /*0026*/ 	.short	(.L_7 - .L_6)
	.align		4
.L_6:
        /*0028*/ 	.word	index@(_Z18hist_reduce_kernelPfPiiif)
        /*002c*/ 	.word	0x00000010


	//----- nvinfo : EIATTR_FRAME_SIZE
	.align		4
.L_7:
        /*0030*/ 	.byte	0x04, 0x11
        /*0032*/ 	.short	(.L_9 - .L_8)
	.align		4
.L_8:
        /*0034*/ 	.word	index@($__internal_0_$__cuda_sm3x_div_rn_noftz_f32_slowpath)
        /*0038*/ 	.word	0x00000000


	//----- nvinfo : EIATTR_FRAME_SIZE
	.align		4
.L_9:
        /*003c*/ 	.byte	0x04, 0x11
        /*003e*/ 	.short	(.L_11 - .L_10)
	.align		4
.L_10:
        /*0040*/ 	.word	index@(_Z18hist_reduce_kernelPfPiiif)
        /*0044*/ 	.word	0x00000000


	//----- nvinfo : EIATTR_REGCOUNT
	.align		4
.L_11:
        /*0048*/ 	.byte	0x04, 0x2f
        /*004a*/ 	.short	(.L_13 - .L_12)
	.align		4
.L_12:
        /*004c*/ 	.word	index@(_Z13reduce_kernelPiS_i)
        /*0050*/ 	.word	0x00000016


	//----- nvinfo : EIATTR_FRAME_SIZE
	.align		4
.L_13:
        /*0054*/ 	.byte	0x04, 0x11
        /*0056*/ 	.short	(.L_15 - .L_14)
	.align		4
.L_14:
        /*0058*/ 	.word	index@(_Z13reduce_kernelPiS_i)
        /*005c*/ 	.word	0x00000000


	//----- nvinfo : EIATTR_MIN_STACK_SIZE
	.align		4
.L_15:
        /*0060*/ 	.byte	0x04, 0x12
        /*0062*/ 	.short	(.L_17 - .L_16)
	.align		4
.L_16:
        /*0064*/ 	.word	index@(_Z13reduce_kernelPiS_i)
        /*0068*/ 	.word	0x00000000


	//----- nvinfo : EIATTR_MIN_STACK_SIZE
	.align		4
.L_17:
        /*006c*/ 	.byte	0x04, 0x12
        /*006e*/ 	.short	(.L_19 - .L_18)
	.align		4
.L_18:
        /*0070*/ 	.word	index@(_Z18hist_reduce_kernelPfPiiif)
        /*0074*/ 	.word	0x00000000


	//----- nvinfo : EIATTR_MIN_STACK_SIZE
	.align		4
.L_19:
        /*0078*/ 	.byte	0x04, 0x12
        /*007a*/ 	.short	(.L_21 - .L_20)
	.align		4
.L_20:
        /*007c*/ 	.word	index@(_Z16histogram_kernelPfPiii)
        /*0080*/ 	.word	0x00000000
.L_21:


//--------------------- .nv.compat                --------------------------
	.section	.nv.compat,"",@"SHT_CUDA_COMPAT_INFO"
	.align	4
        /*0000*/ 	.byte	0x02, 0x09, 0x00, 0x00, 0x02, 0x02, 0x01, 0x00, 0x02, 0x05, 0x05, 0x00, 0x03, 0x07, 0x01, 0x01
        /*0010*/ 	.byte	0x02, 0x03, 0x00, 0x00, 0x02, 0x06, 0x01, 0x00, 0x04, 0x0b, 0x08, 0x00, 0x01, 0x00, 0x00, 0x00
        /*0020*/ 	.byte	0x00, 0x00, 0x00, 0x00


//--------------------- .nv.info._Z13reduce_kernelPiS_i --------------------------
	.section	.nv.info._Z13reduce_kernelPiS_i,"",@"SHT_CUDA_INFO"
	.sectionflags	@""
	.align	4


	//----- nvinfo : EIATTR_CUDA_API_VERSION
	.align		4
        /*0000*/ 	.byte	0x04, 0x37
        /*0002*/ 	.short	(.L_23 - .L_22)
.L_22:
        /*0004*/ 	.word	0x00000082


	//----- nvinfo : EIATTR_KPARAM_INFO
	.align		4
.L_23:
        /*0008*/ 	.byte	0x04, 0x17
        /*000a*/ 	.short	(.L_25 - .L_24)
.L_24:
        /*000c*/ 	.word	0x00000000
        /*0010*/ 	.short	0x0002
        /*0012*/ 	.short	0x0010
        /*0014*/ 	.byte	0x00, 0xf0, 0x11, 0x00


	//----- nvinfo : EIATTR_KPARAM_INFO
	.align		4
.L_25:
        /*0018*/ 	.byte	0x04, 0x17
        /*001a*/ 	.short	(.L_27 - .L_26)
.L_26:
        /*001c*/ 	.word	0x00000000
        /*0020*/ 	.short	0x0001
        /*0022*/ 	.short	0x0008
        /*0024*/ 	.byte	0x00, 0xf5, 0x21, 0x00


	//----- nvinfo : EIATTR_KPARAM_INFO
	.align		4
.L_27:
        /*0028*/ 	.byte	0x04, 0x17
        /*002a*/ 	.short	(.L_29 - .L_28)
.L_28:
        /*002c*/ 	.word	0x00000000
        /*0030*/ 	.short	0x0000
        /*0032*/ 	.short	0x0000
        /*0034*/ 	.byte	0x00, 0xf5, 0x21, 0x00


	//----- nvinfo : EIATTR_SPARSE_MMA_MASK
	.align		4
.L_29:
        /*0038*/ 	.byte	0x03, 0x50
        /*003a*/ 	.short	0x0000


	//----- nvinfo : EIATTR_MAXREG_COUNT
	.align		4
        /*003c*/ 	.byte	0x03, 0x1b
        /*003e*/ 	.short	0x00ff


	//----- nvinfo : EIATTR_NUM_BARRIERS
	.align		4
        /*0040*/ 	.byte	0x02, 0x4c
        /*0042*/ 	.byte	0x01
	.zero		1


	//----- nvinfo : EIATTR_MERCURY_ISA_VERSION
	.align		4
        /*0044*/ 	.byte	0x03, 0x5f
        /*0046*/ 	.short	0x0101


	//----- nvinfo : EIATTR_VRC_CTA_INIT_COUNT
	.align		4
        /*0048*/ 	.byte	0x02, 0x4a
	.zero		1
	.zero		1


	//----- nvinfo : EIATTR_EXIT_INSTR_OFFSETS
	.align		4
        /*004c*/ 	.byte	0x04, 0x1c
        /*004e*/ 	.short	(.L_31 - .L_30)


	//   ....[0]....
.L_30:
        /*0050*/ 	.word	0x00000d20


	//   ....[1]....
        /*0054*/ 	.word	0x000010e0


	//   ....[2]....
        /*0058*/ 	.word	0x00001280


	//   ....[3]....
        /*005c*/ 	.word	0x000013a0


	//   ....[4]....
        /*0060*/ 	.word	0x00001500


	//----- nvinfo : EIATTR_CRS_STACK_SIZE
	.align		4
.L_31:
        /*0064*/ 	.byte	0x04, 0x1e
        /*0066*/ 	.short	(.L_33 - .L_32)
.L_32:
        /*0068*/ 	.word	0x00000000


	//----- nvinfo : EIATTR_CBANK_PARAM_SIZE
	.align		4
.L_33:
        /*006c*/ 	.byte	0x03, 0x19
        /*006e*/ 	.short	0x0014


	//----- nvinfo : EIATTR_PARAM_CBANK
	.align		4
        /*0070*/ 	.byte	0x04, 0x0a
        /*0072*/ 	.short	(.L_35 - .L_34)
	.align		4
.L_34:
        /*0074*/ 	.word	index@(.nv.constant0._Z13reduce_kernelPiS_i)
        /*0078*/ 	.short	0x0380
        /*007a*/ 	.short	0x0014


	//----- nvinfo : EIATTR_SW_WAR
	.align		4
.L_35:
        /*007c*/ 	.byte	0x04, 0x36
        /*007e*/ 	.short	(.L_37 - .L_36)
.L_36:
        /*0080*/ 	.word	0x00000008
.L_37:


//--------------------- .nv.info._Z18hist_reduce_kernelPfPiiif --------------------------
	.section	.nv.info._Z18hist_reduce_kernelPfPiiif,"",@"SHT_CUDA_INFO"
	.sectionflags	@""
	.align	4


	//----- nvinfo : EIATTR_CUDA_API_VERSION
	.align		4
        /*0000*/ 	.byte	0x04, 0x37
        /*0002*/ 	.short	(.L_39 - .L_38)
.L_38:
        /*0004*/ 	.word	0x00000082


	//----- nvinfo : EIATTR_KPARAM_INFO
	.align		4
.L_39:
        /*0008*/ 	.byte	0x04, 0x17
        /*000a*/ 	.short	(.L_41 - .L_40)
.L_40:
        /*000c*/ 	.word	0x00000000
        /*0010*/ 	.short	0x0004
        /*0012*/ 	.short	0x0018
        /*0014*/ 	.byte	0x00, 0xf0, 0x11, 0x00


	//----- nvinfo : EIATTR_KPARAM_INFO
	.align		4
.L_41:
        /*0018*/ 	.byte	0x04, 0x17
        /*001a*/ 	.short	(.L_43 - .L_42)
.L_42:
        /*001c*/ 	.word	0x00000000
        /*0020*/ 	.short	0x0003
        /*0022*/ 	.short	0x0014
        /*0024*/ 	.byte	0x00, 0xf0, 0x11, 0x00


	//----- nvinfo : EIATTR_KPARAM_INFO
	.align		4
.L_43:
        /*0028*/ 	.byte	0x04, 0x17
        /*002a*/ 	.short	(.L_45 - .L_44)
.L_44:
        /*002c*/ 	.word	0x00000000
        /*0030*/ 	.short	0x0002
        /*0032*/ 	.short	0x0010
        /*0034*/ 	.byte	0x00, 0xf0, 0x11, 0x00


	//----- nvinfo : EIATTR_KPARAM_INFO
	.align		4
.L_45:
        /*0038*/ 	.byte	0x04, 0x17
        /*003a*/ 	.short	(.L_47 - .L_46)
.L_46:
        /*003c*/ 	.word	0x00000000
        /*0040*/ 	.short	0x0001
        /*0042*/ 	.short	0x0008
        /*0044*/ 	.byte	0x00, 0xf5, 0x21, 0x00


	//----- nvinfo : EIATTR_KPARAM_INFO
	.align		4
.L_47:
        /*0048*/ 	.byte	0x04, 0x17
        /*004a*/ 	.short	(.L_49 - .L_48)
.L_48:
        /*004c*/ 	.word	0x00000000
        /*0050*/ 	.short	0x0000
        /*0052*/ 	.short	0x0000
        /*0054*/ 	.byte	0x00, 0xf5, 0x21, 0x00


	//----- nvinfo : EIATTR_SPARSE_MMA_MASK
	.align		4
.L_49:
        /*0058*/ 	.byte	0x03, 0x50
        /*005a*/ 	.short	0x0000


	//----- nvinfo : EIATTR_MAXREG_COUNT
	.align		4
        /*005c*/ 	.byte	0x03, 0x1b
        /*005e*/ 	.short	0x00ff


	//----- nvinfo : EIATTR_NUM_BARRIERS
	.align		4
        /*0060*/ 	.byte	0x02, 0x4c
        /*0062*/ 	.byte	0x01
	.zero		1


	//----- nvinfo : EIATTR_MERCURY_ISA_VERSION
	.align		4
        /*0064*/ 	.byte	0x03, 0x5f
        /*0066*/ 	.short	0x0101


	//----- nvinfo : EIATTR_VRC_CTA_INIT_COUNT
	.align		4
        /*0068*/ 	.byte	0x02, 0x4a
	.zero		1
	.zero		1


	//----- nvinfo : EIATTR_EXIT_INSTR_OFFSETS
	.align		4
        /*006c*/ 	.byte	0x04, 0x1c
        /*006e*/ 	.short	(.L_51 - .L_50)


	//   ....[0]....
.L_50:
        /*0070*/ 	.word	0x00000110


	//   ....[1]....
        /*0074*/ 	.word	0x00000280


	//----- nvinfo : EIATTR_CRS_STACK_SIZE
	.align		4
.L_51:
        /*0078*/ 	.byte	0x04, 0x1e
        /*007a*/ 	.short	(.L_53 - .L_52)
.L_52:
        /*007c*/ 	.word	0x00000000


	//----- nvinfo : EIATTR_CBANK_PARAM_SIZE
	.align		4
.L_53:
        /*0080*/ 	.byte	0x03, 0x19
        /*0082*/ 	.short	0x001c


	//----- nvinfo : EIATTR_PARAM_CBANK
	.align		4
        /*0084*/ 	.byte	0x04, 0x0a
        /*0086*/ 	.short	(.L_55 - .L_54)
	.align		4
.L_54:
        /*0088*/ 	.word	index@(.nv.constant0._Z18hist_reduce_kernelPfPiiif)
        /*008c*/ 	.short	0x0380
        /*008e*/ 	.short	0x001c


	//----- nvinfo : EIATTR_SW_WAR
	.align		4
.L_55:
        /*0090*/ 	.byte	0x04, 0x36
        /*0092*/ 	.short	(.L_57 - .L_56)
.L_56:
        /*0094*/ 	.word	0x00000008
.L_57:


//--------------------- .nv.info._Z16histogram_kernelPfPiii --------------------------
	.section	.nv.info._Z16histogram_kernelPfPiii,"",@"SHT_CUDA_INFO"
	.sectionflags	@""
	.align	4


	//----- nvinfo : EIATTR_CUDA_API_VERSION
	.align		4
        /*0000*/ 	.byte	0x04, 0x37
        /*0002*/ 	.short	(.L_59 - .L_58)
.L_58:
        /*0004*/ 	.word	0x00000082


	//----- nvinfo : EIATTR_KPARAM_INFO
	.align		4
.L_59:
        /*0008*/ 	.byte	0x04, 0x17
        /*000a*/ 	.short	(.L_61 - .L_60)
.L_60:
        /*000c*/ 	.word	0x00000000
        /*0010*/ 	.short	0x0003
        /*0012*/ 	.short	0x0014
        /*0014*/ 	.byte	0x00, 0xf0, 0x11, 0x00


	//----- nvinfo : EIATTR_KPARAM_INFO
	.align		4
.L_61:
        /*0018*/ 	.byte	0x04, 0x17
        /*001a*/ 	.short	(.L_63 - .L_62)
.L_62:
        /*001c*/ 	.word	0x00000000
        /*0020*/ 	.short	0x0002
        /*0022*/ 	.short	0x0010
        /*0024*/ 	.byte	0x00, 0xf0, 0x11, 0x00


	//----- nvinfo : EIATTR_KPARAM_INFO
	.align		4
.L_63:
        /*0028*/ 	.byte	0x04, 0x17
        /*002a*/ 	.short	(.L_65 - .L_64)
.L_64:
        /*002c*/ 	.word	0x00000000
        /*0030*/ 	.short	0x0001
        /*0032*/ 	.short	0x0008
        /*0034*/ 	.byte	0x00, 0xf5, 0x21, 0x00


	//----- nvinfo : EIATTR_KPARAM_INFO
	.align		4
.L_65:
        /*0038*/ 	.byte	0x04, 0x17
        /*003a*/ 	.short	(.L_67 - .L_66)
.L_66:
        /*003c*/ 	.word	0x00000000
        /*0040*/ 	.short	0x0000
        /*0042*/ 	.short	0x0000
        /*0044*/ 	.byte	0x00, 0xf5, 0x21, 0x00


	//----- nvinfo : EIATTR_SPARSE_MMA_MASK
	.align		4
.L_67:
        /*0048*/ 	.byte	0x03, 0x50
        /*004a*/ 	.short	0x0000


	//----- nvinfo : EIATTR_MAXREG_COUNT
	.align		4
        /*004c*/ 	.byte	0x03, 0x1b
        /*004e*/ 	.short	0x00ff


	//----- nvinfo : EIATTR_MERCURY_ISA_VERSION
	.align		4
        /*0050*/ 	.byte	0x03, 0x5f
        /*0052*/ 	.short	0x0101


	//----- nvinfo : EIATTR_VRC_CTA_INIT_COUNT
	.align		4
        /*0054*/ 	.byte	0x02, 0x4a
	.zero		1
	.zero		1


	//----- nvinfo : EIATTR_EXIT_INSTR_OFFSETS
	.align		4
        /*0058*/ 	.byte	0x04, 0x1c
        /*005a*/ 	.short	(.L_69 - .L_68)


	//   ....[0]....
.L_68:
        /*005c*/ 	.word	0x00000040


	//   ....[1]....
        /*0060*/ 	.word	0x000001e0


	//----- nvinfo : EIATTR_CRS_STACK_SIZE
	.align		4
.L_69:
        /*0064*/ 	.byte	0x04, 0x1e
        /*0066*/ 	.short	(.L_71 - .L_70)
.L_70:
        /*0068*/ 	.word	0x00000000


	//----- nvinfo : EIATTR_CBANK_PARAM_SIZE
	.align		4
.L_71:
        /*006c*/ 	.byte	0x03, 0x19
        /*006e*/ 	.short	0x0018


	//----- nvinfo : EIATTR_PARAM_CBANK
	.align		4
        /*0070*/ 	.byte	0x04, 0x0a
        /*0072*/ 	.short	(.L_73 - .L_72)
	.align		4
.L_72:
        /*0074*/ 	.word	index@(.nv.constant0._Z16histogram_kernelPfPiii)
        /*0078*/ 	.short	0x0380
        /*007a*/ 	.short	0x0018


	//----- nvinfo : EIATTR_SW_WAR
	.align		4
.L_73:
        /*007c*/ 	.byte	0x04, 0x36
        /*007e*/ 	.short	(.L_75 - .L_74)
.L_74:
        /*0080*/ 	.word	0x00000008
.L_75:


//--------------------- .nv.callgraph             --------------------------
	.section	.nv.callgraph,"",@"SHT_CUDA_CALLGRAPH"
	.align	4
	.sectionentsize	8
	.align		4
        /*0000*/ 	.word	0x00000000
	.align		4
        /*0004*/ 	.word	0xffffffff
	.align		4
        /*0008*/ 	.word	0x00000000
	.align		4
        /*000c*/ 	.word	0xfffffffe
	.align		4
        /*0010*/ 	.word	0x00000000
	.align		4
        /*0014*/ 	.word	0xfffffffd
	.align		4
        /*0018*/ 	.word	0x00000000
	.align		4
        /*001c*/ 	.word	0xfffffffc


//--------------------- .text._Z13reduce_kernelPiS_i --------------------------
	.section	.text._Z13reduce_kernelPiS_i,"ax",@progbits
	.align	128
        .global         _Z13reduce_kernelPiS_i
        .type           _Z13reduce_kernelPiS_i,@function
        .size           _Z13reduce_kernelPiS_i,(.L_x_44 - _Z13reduce_kernelPiS_i)
        .other          _Z13reduce_kernelPiS_i,@"STO_CUDA_ENTRY STV_DEFAULT"
_Z13reduce_kernelPiS_i:
.text._Z13reduce_kernelPiS_i:
[----:B------:R-:W-:Y:S01]  /*0000*/  LDC R1, c[0x0][0x37c] ;  /* 0x0000df00ff017b82 */ /* 0x000fe20000000800 */
[----:B------:R-:W0:Y:S01]  /*0010*/  LDCU UR7, c[0x0][0x360] ;  /* 0x00006c00ff0777ac */ /* 0x000e220008000800 */
[----:B------:R-:W1:Y:S01]  /*0020*/  LDCU.64 UR16, c[0x0][0x358] ;  /* 0x00006b00ff1077ac */ /* 0x000e620008000a00 */
[----:B0-----:R-:W-:-:S09]  /*0030*/  UISETP.GE.U32.AND UP0, UPT, UR7, 0x2, UPT ;  /* 0x000000020700788c */ /* 0x001fd2000bf06070 */
[----:B-1----:R-:W-:Y:S05]  /*0040*/  BRA.U !UP0, `(.L_x_0) ;  /* 0x0000000d082c7547 */ /* 0x002fea000b800000 */
[----:B------:R-:W0:Y:S01]  /*0050*/  S2R R10, SR_TID.X ;  /* 0x00000000000a7919 */ /* 0x000e220000002100 */
[----:B------:R-:W1:Y:S01]  /*0060*/  LDCU.64 UR8, c[0x0][0x380] ;  /* 0x00007000ff0877ac */ /* 0x000e620008000a00 */
[----:B------:R-:W2:Y:S01]  /*0070*/  LDCU UR15, c[0x0][0x390] ;  /* 0x00007200ff0f77ac */ /* 0x000ea20008000800 */
[----:B------:R-:W-:Y:S01]  /*0080*/  UMOV UR4, 0x20 ;  /* 0x0000002000047882 */ /* 0x000fe20000000000 */
[----:B------:R-:W-:Y:S02]  /*0090*/  UMOV UR5, 0x0 ;  /* 0x0000000000057882 */ /* 0x000fe40000000000 */
[----:B-1----:R-:W-:-:S04]  /*00a0*/  UIMAD.WIDE.U32 UR4, UR8, 0x1, UR4 ;  /* 0x00000001080478a5 */ /* 0x002fc8000f8e0004 */
[----:B------:R-:W-:Y:S02]  /*00b0*/  UIADD3 UR8, UPT, UPT, UR5, UR9, URZ ;  /* 0x0000000905087290 */ /* 0x000fe4000fffe0ff */
[----:B--2---:R-:W-:Y:S01]  /*00c0*/  ULOP3.LUT UR10, UR15, 0xf, URZ, 0xc0, !UPT ;  /* 0x0000000f0f0a7892 */ /* 0x004fe2000f8ec0ff */
[----:B------:R-:W-:Y:S01]  /*00d0*/  IMAD.U32 R3, RZ, RZ, UR5 ;  /* 0x00000005ff037e24 */ /* 0x000fe2000f8e00ff */
[----:B------:R-:W-:Y:S01]  /*00e0*/  ULOP3.LUT UR12, UR15, 0x7, URZ, 0xc0, !UPT ;  /* 0x000000070f0c7892 */ /* 0x000fe2000f8ec0ff */
[----:B------:R-:W-:Y:S01]  /*00f0*/  IMAD.U32 R2, RZ, RZ, UR4 ;  /* 0x00000004ff027e24 */ /* 0x000fe2000f8e00ff */
[----:B------:R-:W-:Y:S01]  /*0100*/  ULOP3.LUT UR6, UR15, 0x7ffffff0, URZ, 0xc0, !UPT ;  /* 0x7ffffff00f067892 */ /* 0x000fe2000f8ec0ff */
[----:B------:R-:W-:Y:S01]  /*0110*/  MOV R3, UR8 ;  /* 0x0000000800037c02 */ /* 0x000fe20008000f00 */
[----:B------:R-:W-:Y:S01]  /*0120*/  UIADD3 UR11, UPT, UPT, UR10, -0x1, URZ ;  /* 0xffffffff0a0b7890 */ /* 0x000fe2000fffe0ff */
[----:B0-----:R-:W-:Y:S01]  /*0130*/  IMAD R0, R10, UR15, RZ ;  /* 0x0000000f0a007c24 */ /* 0x001fe2000f8e02ff */
[----:B------:R-:W-:-:S02]  /*0140*/  UIADD3 UR13, UPT, UPT, UR12, -0x1, URZ ;  /* 0xffffffff0c0d7890 */ /* 0x000fc4000fffe0ff */
[----:B------:R-:W-:Y:S02]  /*0150*/  ULOP3.LUT UR14, UR15, 0x3, URZ, 0xc0, !UPT ;  /* 0x000000030f0e7892 */ /* 0x000fe4000f8ec0ff */
[----:B------:R-:W-:Y:S02]  /*0160*/  UIADD3 UR9, UPT, UPT, -UR6, URZ, URZ ;  /* 0x000000ff06097290 */ /* 0x000fe4000fffe1ff */
[----:B------:R-:W-:Y:S02]  /*0170*/  UISETP.GE.U32.AND UP0, UPT, UR11, 0x7, UPT ;  /* 0x000000070b00788c */ /* 0x000fe4000bf06070 */
[----:B------:R-:W-:Y:S01]  /*0180*/  UISETP.GE.U32.AND UP1, UPT, UR13, 0x3, UPT ;  /* 0x000000030d00788c */ /* 0x000fe2000bf26070 */
[----:B------:R-:W-:-:S10]  /*0190*/  UMOV UR5, UR7 ;  /* 0x0000000700057c82 */ /* 0x000fd40008000000 */
.L_x_7:
[----:B0-234-:R-:W0:Y:S01]  /*01a0*/  LDC R7, c[0x0][0x390] ;  /* 0x0000e400ff077b82 */ /* 0x01de220000000800 */
[----:B------:R-:W-:Y:S01]  /*01b0*/  USHF.R.U32.HI UR8, URZ, 0x1, UR5 ;  /* 0x00000001ff087899 */ /* 0x000fe20008011605 */
[----:B------:R-:W-:Y:S01]  /*01c0*/  BSSY.RECONVERGENT B0, `(.L_x_1) ;  /* 0x00000b0000007945 */ /* 0x000fe20003800200 */
[----:B------:R-:W-:-:S05]  /*01d0*/  UMOV UR7, UR5 ;  /* 0x0000000500077c82 */ /* 0x000fca0008000000 */
[----:B------:R-:W-:Y:S01]  /*01e0*/  UMOV UR5, UR8 ;  /* 0x0000000800057c82 */ /* 0x000fe20008000000 */
[C---:B01----:R-:W-:Y:S01]  /*01f0*/  IMAD R5, R7.reuse, UR8, RZ ;  /* 0x0000000807057c24 */ /* 0x043fe2000f8e02ff */
[----:B------:R-:W-:-:S04]  /*0200*/  ISETP.GE.AND P0, PT, R7, 0x1, PT ;  /* 0x000000010700780c */ /* 0x000fc80003f06270 */
[----:B------:R-:W-:-:S13]  /*0210*/  ISETP.GE.OR P0, PT, R0, R5, !P0 ;  /* 0x000000050000720c */ /* 0x000fda0004706670 */
[----:B------:R-:W-:Y:S05]  /*0220*/  @P0 BRA `(.L_x_2) ;  /* 0x0000000800a40947 */ /* 0x000fea0003800000 */
[----:B------:R-:W-:Y:S01]  /*0230*/  ISETP.GE.U32.AND P0, PT, R7, 0x10, PT ;  /* 0x000000100700780c */ /* 0x000fe20003f06070 */
[----:B------:R-:W-:Y:S01]  /*0240*/  VIADD R4, R10, UR8 ;  /* 0x000000080a047c36 */ /* 0x000fe20008000000 */
[----:B------:R-:W-:-:S03]  /*0250*/  UMOV UR4, URZ ;  /* 0x000000ff00047c82 */ /* 0x000fc60008000000 */
[----:B------:R-:W-:-:S08]  /*0260*/  IMAD R4, R4, R7, RZ ;  /* 0x0000000704047224 */ /* 0x000fd000078e02ff */
[----:B------:R-:W-:Y:S05]  /*0270*/  @!P0 BRA `(.L_x_3) ;  /* 0x00000004002c8947 */ /* 0x000fea0003800000 */
[----:B------:R-:W-:Y:S01]  /*0280*/  MOV R5, R0 ;  /* 0x0000000000057202 */ /* 0x000fe20000000f00 */
[----:B------:R-:W-:Y:S01]  /*0290*/  IMAD.MOV.U32 R11, RZ, RZ, R4 ;  /* 0x000000ffff0b7224 */ /* 0x000fe200078e0004 */
[----:B------:R-:W-:-:S06]  /*02a0*/  UMOV UR4, UR9 ;  /* 0x0000000900047c82 */ /* 0x000fcc0008000000 */
.L_x_4:
[----:B------:R-:W-:-:S04]  /*02b0*/  IMAD.WIDE R8, R11, 0x4, R2 ;  /* 0x000000040b087825 */ /* 0x000fc800078e0202 */
[----:B0-----:R-:W-:Y:S01]  /*02c0*/  IMAD.WIDE R6, R5, 0x4, R2 ;  /* 0x0000000405067825 */ /* 0x001fe200078e0202 */
[----:B------:R-:W2:Y:S04]  /*02d0*/  LDG.E R12, desc[UR16][R8.64+-0x20] ;  /* 0xffffe010080c7981 */ /* 0x000ea8000c1e1900 */
[----:B------:R-:W2:Y:S04]  /*02e0*/  LDG.E R13, desc[UR16][R6.64+-0x20] ;  /* 0xffffe010060d7981 */ /* 0x000ea8000c1e1900 */
[----:B------:R-:W3:Y:S04]  /*02f0*/  LDG.E R15, desc[UR16][R6.64+-0x1c] ;  /* 0xffffe410060f7981 */ /* 0x000ee8000c1e1900 */
[----:B------:R-:W4:Y:S04]  /*0300*/  LDG.E R17, desc[UR16][R6.64+-0x18] ;  /* 0xffffe81006117981 */ /* 0x000f28000c1e1900 */
[----:B------:R-:W5:Y:S01]  /*0310*/  LDG.E R19, desc[UR16][R6.64+-0x14] ;  /* 0xffffec1006137981 */ /* 0x000f62000c1e1900 */
[----:B--2---:R-:W-:-:S05]  /*0320*/  IADD3 R13, PT, PT, R12, R13, RZ ;  /* 0x0000000d0c0d7210 */ /* 0x004fca0007ffe0ff */
[----:B------:R0:W-:Y:S04]  /*0330*/  STG.E desc[UR16][R6.64+-0x20], R13 ;  /* 0xffffe00d06007986 */ /* 0x0001e8000c101910 */
[----:B------:R-:W3:Y:S04]  /*0340*/  LDG.E R12, desc[UR16][R8.64+-0x1c] ;  /* 0xffffe410080c7981 */ /* 0x000ee8000c1e1900 */
[----:B0-----:R-:W2:Y:S01]  /*0350*/  LDG.E R13, desc[UR16][R6.64+-0x10] ;  /* 0xfffff010060d7981 */ /* 0x001ea2000c1e1900 */
[----:B---3--:R-:W-:-:S05]  /*0360*/  IMAD.IADD R15, R12, 0x1, R15 ;  /* 0x000000010c0f7824 */ /* 0x008fca00078e020f */
[----:B------:R0:W-:Y:S04]  /*0370*/  STG.E desc[UR16][R6.64+-0x1c], R15 ;  /* 0xffffe40f06007986 */ /* 0x0001e8000c101910 */
[----:B------:R-:W4:Y:S04]  /*0380*/  LDG.E R12, desc[UR16][R8.64+-0x18] ;  /* 0xffffe810080c7981 */ /* 0x000f28000c1e1900 */
[----:B0-----:R-:W3:Y:S01]  /*0390*/  LDG.E R15, desc[UR16][R6.64+-0xc] ;  /* 0xfffff410060f7981 */ /* 0x001ee2000c1e1900 */
[----:B----4-:R-:W-:-:S05]  /*03a0*/  IADD3 R17, PT, PT, R12, R17, RZ ;  /* 0x000000110c117210 */ /* 0x010fca0007ffe0ff */
[----:B------:R0:W-:Y:S04]  /*03b0*/  STG.E desc[UR16][R6.64+-0x18], R17 ;  /* 0xffffe81106007986 */ /* 0x0001e8000c101910 */
[----:B------:R-:W5:Y:S04]  /*03c0*/  LDG.E R12, desc[UR16][R8.64+-0x14] ;  /* 0xffffec10080c7981 */ /* 0x000f68000c1e1900 */
[----:B0-----:R-:W4:Y:S01]  /*03d0*/  LDG.E R17, desc[UR16][R6.64+-0x8] ;  /* 0xfffff81006117981 */ /* 0x001f22000c1e1900 */
[----:B-----5:R-:W-:-:S05]  /*03e0*/  IMAD.IADD R19, R12, 0x1, R19 ;  /* 0x000000010c137824 */ /* 0x020fca00078e0213 */
[----:B------:R0:W-:Y:S04]  /*03f0*/  STG.E desc[UR16][R6.64+-0x14], R19 ;  /* 0xffffec1306007986 */ /* 0x0001e8000c101910 */
[----:B------:R-:W2:Y:S04]  /*0400*/  LDG.E R12, desc[UR16][R8.64+-0x10] ;  /* 0xfffff010080c7981 */ /* 0x000ea8000c1e1900 */
[----:B0-----:R-:W5:Y:S01]  /*0410*/  LDG.E R19, desc[UR16][R6.64+-0x4] ;  /* 0xfffffc1006137981 */ /* 0x001f62000c1e1900 */
        /* <DEDUP_REMOVED lines=34> */
[----:B------:R-:W3:Y:S02]  /*0640*/  LDG.E R12, desc[UR16][R8.64+0x14] ;  /* 0x00001410080c7981 */ /* 0x000ee4000c1e1900 */
[----:B---3--:R-:W-:-:S05]  /*0650*/  IMAD.IADD R15, R12, 0x1, R15 ;  /* 0x000000010c0f7824 */ /* 0x008fca00078e020f */
[----:B------:R0:W-:Y:S04]  /*0660*/  STG.E desc[UR16][R6.64+0x14], R15 ;  /* 0x0000140f06007986 */ /* 0x0001e8000c101910 */
[----:B------:R-:W4:Y:S02]  /*0670*/  LDG.E R12, desc[UR16][R8.64+0x18] ;  /* 0x00001810080c7981 */ /* 0x000f24000c1e1900 */
[----:B----4-:R-:W-:-:S05]  /*0680*/  IADD3 R17, PT, PT, R12, R17, RZ ;  /* 0x000000110c117210 */ /* 0x010fca0007ffe0ff */
[----:B------:R0:W-:Y:S04]  /*0690*/  STG.E desc[UR16][R6.64+0x18], R17 ;  /* 0x0000181106007986 */ /* 0x0001e8000c101910 */
[----:B------:R-:W5:Y:S01]  /*06a0*/  LDG.E R12, desc[UR16][R8.64+0x1c] ;  /* 0x00001c10080c7981 */ /* 0x000f62000c1e1900 */
[----:B------:R-:W-:-:S04]  /*06b0*/  UIADD3 UR4, UPT, UPT, UR4, 0x10, URZ ;  /* 0x0000001004047890 */ /* 0x000fc8000fffe0ff */
[----:B------:R-:W-:Y:S01]  /*06c0*/  UISETP.NE.AND UP2, UPT, UR4, URZ, UPT ;  /* 0x000000ff0400728c */ /* 0x000fe2000bf45270 */
[----:B------:R-:W-:Y:S01]  /*06d0*/  IADD3 R11, PT, PT, R11, 0x10, RZ ;  /* 0x000000100b0b7810 */ /* 0x000fe20007ffe0ff */
[----:B------:R-:W-:Y:S02]  /*06e0*/  VIADD R5, R5, 0x10 ;  /* 0x0000001005057836 */ /* 0x000fe40000000000 */
[----:B-----5:R-:W-:-:S05]  /*06f0*/  IMAD.IADD R19, R12, 0x1, R19 ;  /* 0x000000010c137824 */ /* 0x020fca00078e0213 */
[----:B------:R0:W-:Y:S01]  /*0700*/  STG.E desc[UR16][R6.64+0x1c], R19 ;  /* 0x00001c1306007986 */ /* 0x0001e2000c101910 */
[----:B------:R-:W-:Y:S05]  /*0710*/  BRA.U UP2, `(.L_x_4) ;  /* 0xfffffff902e47547 */ /* 0x000fea000b83ffff */
[----:B------:R-:W-:-:S05]  /*0720*/  UMOV UR4, UR6 ;  /* 0x0000000600047c82 */ /* 0x000fca0008000000 */
.L_x_3:
[----:B------:R-:W-:-:S09]  /*0730*/  UISETP.NE.AND UP2, UPT, UR10, URZ, UPT ;  /* 0x000000ff0a00728c */ /* 0x000fd2000bf45270 */
[----:B------:R-:W-:Y:S05]  /*0740*/  BRA.U !UP2, `(.L_x_2) ;  /* 0x000000050a5c7547 */ /* 0x000fea000b800000 */
[----:B------:R-:W-:Y:S01]  /*0750*/  UISETP.NE.AND UP2, UPT, UR12, URZ, UPT ;  /* 0x000000ff0c00728c */ /* 0x000fe2000bf45270 */
[----:B------:R-:W-:Y:S10]  /*0760*/  BRA.U !UP0, `(.L_x_5) ;  /* 0x0000000108987547 */ /* 0x000ff4000b800000 */
[----:B------:R-:W1:Y:S01]  /*0770*/  LDC.64 R8, c[0x0][0x380] ;  /* 0x0000e000ff087b82 */ /* 0x000e620000000a00 */
[----:B0-----:R-:W-:Y:S01]  /*0780*/  IADD3 R7, PT, PT, R4, UR4, RZ ;  /* 0x0000000404077c10 */ /* 0x001fe2000fffe0ff */
[----:B------:R-:W-:-:S04]  /*0790*/  VIADD R5, R0, UR4 ;  /* 0x0000000400057c36 */ /* 0x000fc80008000000 */
[----:B-1----:R-:W-:-:S04]  /*07a0*/  IMAD.WIDE R6, R7, 0x4, R8 ;  /* 0x0000000407067825 */ /* 0x002fc800078e0208 */
[----:B------:R-:W-:Y:S02]  /*07b0*/  IMAD.WIDE R8, R5, 0x4, R8 ;  /* 0x0000000405087825 */ /* 0x000fe400078e0208 */
[----:B------:R-:W2:Y:S04]  /*07c0*/  LDG.E R5, desc[UR16][R6.64] ;  /* 0x0000001006057981 */ /* 0x000ea8000c1e1900 */
[----:B------:R-:W2:Y:S04]  /*07d0*/  LDG.E R12, desc[UR16][R8.64] ;  /* 0x00000010080c7981 */ /* 0x000ea8000c1e1900 */
[----:B------:R-:W3:Y:S04]  /*07e0*/  LDG.E R13, desc[UR16][R8.64+0x8] ;  /* 0x00000810080d7981 */ /* 0x000ee8000c1e1900 */
[----:B------:R-:W4:Y:S01]  /*07f0*/  LDG.E R15, desc[UR16][R8.64+0xc] ;  /* 0x00000c10080f7981 */ /* 0x000f22000c1e1900 */
[----:B--2---:R-:W-:-:S03]  /*0800*/  IADD3 R5, PT, PT, R5, R12, RZ ;  /* 0x0000000c05057210 */ /* 0x004fc60007ffe0ff */
[----:B------:R-:W2:Y:S04]  /*0810*/  LDG.E R12, desc[UR16][R8.64+0x4] ;  /* 0x00000410080c7981 */ /* 0x000ea8000c1e1900 */
[----:B------:R-:W-:Y:S04]  /*0820*/  STG.E desc[UR16][R8.64], R5 ;  /* 0x0000000508007986 */ /* 0x000fe8000c101910 */
[----:B------:R-:W2:Y:S02]  /*0830*/  LDG.E R11, desc[UR16][R6.64+0x4] ;  /* 0x00000410060b7981 */ /* 0x000ea4000c1e1900 */
[----:B--2---:R-:W-:-:S05]  /*0840*/  IMAD.IADD R11, R11, 0x1, R12 ;  /* 0x000000010b0b7824 */ /* 0x004fca00078e020c */
[----:B------:R-:W-:Y:S04]  /*0850*/  STG.E desc[UR16][R8.64+0x4], R11 ;  /* 0x0000040b08007986 */ /* 0x000fe8000c101910 */
[----:B------:R-:W3:Y:S02]  /*0860*/  LDG.E R12, desc[UR16][R6.64+0x8] ;  /* 0x00000810060c7981 */ /* 0x000ee4000c1e1900 */
[----:B---3--:R-:W-:-:S05]  /*0870*/  IADD3 R13, PT, PT, R12, R13, RZ ;  /* 0x0000000d0c0d7210 */ /* 0x008fca0007ffe0ff */
[----:B------:R0:W-:Y:S04]  /*0880*/  STG.E desc[UR16][R8.64+0x8], R13 ;  /* 0x0000080d08007986 */ /* 0x0001e8000c101910 */
[----:B------:R-:W4:Y:S04]  /*0890*/  LDG.E R12, desc[UR16][R6.64+0xc] ;  /* 0x00000c10060c7981 */ /* 0x000f28000c1e1900 */
[----:B0-----:R-:W2:Y:S01]  /*08a0*/  LDG.E R13, desc[UR16][R8.64+0x18] ;  /* 0x00001810080d7981 */ /* 0x001ea2000c1e1900 */
[----:B----4-:R-:W-:-:S03]  /*08b0*/  IMAD.IADD R15, R12, 0x1, R15 ;  /* 0x000000010c0f7824 */ /* 0x010fc600078e020f */
[----:B------:R-:W3:Y:S04]  /*08c0*/  LDG.E R12, desc[UR16][R8.64+0x10] ;  /* 0x00001010080c7981 */ /* 0x000ee8000c1e1900 */
[----:B------:R0:W-:Y:S04]  /*08d0*/  STG.E desc[UR16][R8.64+0xc], R15 ;  /* 0x00000c0f08007986 */ /* 0x0001e8000c101910 */
[----:B------:R-:W3:Y:S04]  /*08e0*/  LDG.E R5, desc[UR16][R6.64+0x10] ;  /* 0x0000101006057981 */ /* 0x000ee8000c1e1900 */
[----:B0-----:R-:W4:Y:S01]  /*08f0*/  LDG.E R15, desc[UR16][R8.64+0x1c] ;  /* 0x00001c10080f7981 */ /* 0x001f22000c1e1900 */
[----:B---3--:R-:W-:-:S03]  /*0900*/  IADD3 R5, PT, PT, R5, R12, RZ ;  /* 0x0000000c05057210 */ /* 0x008fc60007ffe0ff */
[----:B------:R-:W3:Y:S04]  /*0910*/  LDG.E R12, desc[UR16][R8.64+0x14] ;  /* 0x00001410080c7981 */ /* 0x000ee8000c1e1900 */
[----:B------:R1:W-:Y:S04]  /*0920*/  STG.E desc[UR16][R8.64+0x10], R5 ;  /* 0x0000100508007986 */ /* 0x0003e8000c101910 */
[----:B------:R-:W3:Y:S02]  /*0930*/  LDG.E R11, desc[UR16][R6.64+0x14] ;  /* 0x00001410060b7981 */ /* 0x000ee4000c1e1900 */
[----:B---3--:R-:W-:-:S05]  /*0940*/  IMAD.IADD R11, R11, 0x1, R12 ;  /* 0x000000010b0b7824 */ /* 0x008fca00078e020c */
[----:B------:R1:W-:Y:S04]  /*0950*/  STG.E desc[UR16][R8.64+0x14], R11 ;  /* 0x0000140b08007986 */ /* 0x0003e8000c101910 */
[----:B------:R-:W2:Y:S02]  /*0960*/  LDG.E R12, desc[UR16][R6.64+0x18] ;  /* 0x00001810060c7981 */ /* 0x000ea4000c1e1900 */
[----:B--2---:R-:W-:-:S05]  /*0970*/  IADD3 R13, PT, PT, R12, R13, RZ ;  /* 0x0000000d0c0d7210 */ /* 0x004fca0007ffe0ff */
[----:B------:R1:W-:Y:S04]  /*0980*/  STG.E desc[UR16][R8.64+0x18], R13 ;  /* 0x0000180d08007986 */ /* 0x0003e8000c101910 */
[----:B------:R-:W4:Y:S01]  /*0990*/  LDG.E R12, desc[UR16][R6.64+0x1c] ;  /* 0x00001c10060c7981 */ /* 0x000f22000c1e1900 */
[----:B------:R-:W-:Y:S01]  /*09a0*/  UIADD3 UR4, UPT, UPT, UR4, 0x8, URZ ;  /* 0x0000000804047890 */ /* 0x000fe2000fffe0ff */
[----:B----4-:R-:W-:-:S05]  /*09b0*/  IMAD.IADD R15, R12, 0x1, R15 ;  /* 0x000000010c0f7824 */ /* 0x010fca00078e020f */
[----:B------:R1:W-:Y:S06]  /*09c0*/  STG.E desc[UR16][R8.64+0x1c], R15 ;  /* 0x00001c0f08007986 */ /* 0x0003ec000c101910 */
.L_x_5:
[----:B------:R-:W-:Y:S05]  /*09d0*/  BRA.U !UP2, `(.L_x_2) ;  /* 0x000000010ab87547 */ /* 0x000fea000b800000 */
[----:B------:R-:W-:Y:S01]  /*09e0*/  UISETP.NE.AND UP2, UPT, UR14, URZ, UPT ;  /* 0x000000ff0e00728c */ /* 0x000fe2000bf45270 */
[----:B------:R-:W-:Y:S10]  /*09f0*/  BRA.U !UP1, `(.L_x_6) ;  /* 0x0000000109587547 */ /* 0x000ff4000b800000 */
[----:B-1----:R-:W1:Y:S01]  /*0a00*/  LDC.64 R8, c[0x0][0x380] ;  /* 0x0000e000ff087b82 */ /* 0x002e620000000a00 */
        /* <DEDUP_REMOVED lines=10> */
[----:B------:R0:W-:Y:S04]  /*0ab0*/  STG.E desc[UR16][R8.64], R5 ;  /* 0x0000000508007986 */ /* 0x0001e8000c101910 */
[----:B------:R-:W2:Y:S02]  /*0ac0*/  LDG.E R11, desc[UR16][R6.64+0x4] ;  /* 0x00000410060b7981 */ /* 0x000ea4000c1e1900 */
[----:B--2---:R-:W-:-:S05]  /*0ad0*/  IMAD.IADD R11, R11, 0x1, R12 ;  /* 0x000000010b0b7824 */ /* 0x004fca00078e020c */
[----:B------:R0:W-:Y:S04]  /*0ae0*/  STG.E desc[UR16][R8.64+0x4], R11 ;  /* 0x0000040b08007986 */ /* 0x0001e8000c101910 */
[----:B------:R-:W3:Y:S02]  /*0af0*/  LDG.E R12, desc[UR16][R6.64+0x8] ;  /* 0x00000810060c7981 */ /* 0x000ee4000c1e1900 */
[----:B---3--:R-:W-:-:S05]  /*0b00*/  IADD3 R13, PT, PT, R12, R13, RZ ;  /* 0x0000000d0c0d7210 */ /* 0x008fca0007ffe0ff */
[----:B------:R0:W-:Y:S04]  /*0b10*/  STG.E desc[UR16][R8.64+0x8], R13 ;  /* 0x0000080d08007986 */ /* 0x0001e8000c101910 */
[----:B------:R-:W4:Y:S01]  /*0b20*/  LDG.E R12, desc[UR16][R6.64+0xc] ;  /* 0x00000c10060c7981 */ /* 0x000f22000c1e1900 */
[----:B------:R-:W-:Y:S01]  /*0b30*/  UIADD3 UR4, UPT, UPT, UR4, 0x4, URZ ;  /* 0x0000000404047890 */ /* 0x000fe2000fffe0ff */
[----:B----4-:R-:W-:-:S05]  /*0b40*/  IMAD.IADD R15, R12, 0x1, R15 ;  /* 0x000000010c0f7824 */ /* 0x010fca00078e020f */
[----:B------:R0:W-:Y:S06]  /*0b50*/  STG.E desc[UR16][R8.64+0xc], R15 ;  /* 0x00000c0f08007986 */ /* 0x0001ec000c101910 */
.L_x_6:
[----:B------:R-:W-:Y:S05]  /*0b60*/  BRA.U !UP2, `(.L_x_2) ;  /* 0x000000010a547547 */ /* 0x000fea000b800000 */
[----:B0-----:R-:W0:Y:S01]  /*0b70*/  LDC.64 R6, c[0x0][0x380] ;  /* 0x0000e000ff067b82 */ /* 0x001e220000000a00 */
[----:B-1----:R-:W-:Y:S01]  /*0b80*/  IADD3 R5, PT, PT, R4, UR4, RZ ;  /* 0x0000000404057c10 */ /* 0x002fe2000fffe0ff */
[----:B------:R-:W-:-:S04]  /*0b90*/  VIADD R9, R0, UR4 ;  /* 0x0000000400097c36 */ /* 0x000fc80008000000 */
[----:B0-----:R-:W-:-:S04]  /*0ba0*/  IMAD.WIDE R4, R5, 0x4, R6 ;  /* 0x0000000405047825 */ /* 0x001fc800078e0206 */
[----:B------:R-:W-:Y:S01]  /*0bb0*/  IMAD.WIDE R6, R9, 0x4, R6 ;  /* 0x0000000409067825 */ /* 0x000fe200078e0206 */
[----:B------:R-:W2:Y:S04]  /*0bc0*/  LDG.E R8, desc[UR16][R4.64] ;  /* 0x0000001004087981 */ /* 0x000ea8000c1e1900 */
[----:B------:R-:W2:Y:S01]  /*0bd0*/  LDG.E R9, desc[UR16][R6.64] ;  /* 0x0000001006097981 */ /* 0x000ea2000c1e1900 */
[----:B------:R-:W-:Y:S01]  /*0be0*/  UISETP.NE.AND UP2, UPT, UR14, 0x1, UPT ;  /* 0x000000010e00788c */ /* 0x000fe2000bf45270 */
[----:B--2---:R-:W-:-:S05]  /*0bf0*/  IADD3 R9, PT, PT, R8, R9, RZ ;  /* 0x0000000908097210 */ /* 0x004fca0007ffe0ff */
[----:B------:R2:W-:Y:S03]  /*0c00*/  STG.E desc[UR16][R6.64], R9 ;  /* 0x0000000906007986 */ /* 0x0005e6000c101910 */
[----:B------:R-:W-:Y:S05]  /*0c10*/  BRA.U !UP2, `(.L_x_2) ;  /* 0x000000010a287547 */ /* 0x000fea000b800000 */
[----:B------:R-:W3:Y:S04]  /*0c20*/  LDG.E R8, desc[UR16][R4.64+0x4] ;  /* 0x0000041004087981 */ /* 0x000ee8000c1e1900 */
[----:B--2---:R-:W3:Y:S01]  /*0c30*/  LDG.E R9, desc[UR16][R6.64+0x4] ;  /* 0x0000041006097981 */ /* 0x004ee2000c1e1900 */
[----:B------:R-:W-:Y:S01]  /*0c40*/  UISETP.NE.AND UP2, UPT, UR14, 0x2, UPT ;  /* 0x000000020e00788c */ /* 0x000fe2000bf45270 */
[----:B---3--:R-:W-:-:S05]  /*0c50*/  IMAD.IADD R9, R8, 0x1, R9 ;  /* 0x0000000108097824 */ /* 0x008fca00078e0209 */
[----:B------:R3:W-:Y:S03]  /*0c60*/  STG.E desc[UR16][R6.64+0x4], R9 ;  /* 0x0000040906007986 */ /* 0x0007e6000c101910 */
[----:B------:R-:W-:Y:S05]  /*0c70*/  BRA.U !UP2, `(.L_x_2) ;  /* 0x000000010a107547 */ /* 0x000fea000b800000 */
[----:B------:R-:W2:Y:S04]  /*0c80*/  LDG.E R4, desc[UR16][R4.64+0x8] ;  /* 0x0000081004047981 */ /* 0x000ea8000c1e1900 */
[----:B---3--:R-:W2:Y:S02]  /*0c90*/  LDG.E R9, desc[UR16][R6.64+0x8] ;  /* 0x0000081006097981 */ /* 0x008ea4000c1e1900 */
[----:B--2---:R-:W-:-:S05]  /*0ca0*/  IADD3 R9, PT, PT, R4, R9, RZ ;  /* 0x0000000904097210 */ /* 0x004fca0007ffe0ff */
[----:B------:R4:W-:Y:S02]  /*0cb0*/  STG.E desc[UR16][R6.64+0x8], R9 ;  /* 0x0000080906007986 */ /* 0x0009e4000c101910 */
.L_x_2:
[----:B------:R-:W-:Y:S05]  /*0cc0*/  BSYNC.RECONVERGENT B0 ;  /* 0x0000000000007941 */ /* 0x000fea0003800200 */
.L_x_1:
[----:B------:R-:W-:Y:S01]  /*0cd0*/  BAR.SYNC.DEFER_BLOCKING 0x0 ;  /* 0x0000000000007b1d */ /* 0x000fe20000010000 */
[----:B------:R-:W-:-:S09]  /*0ce0*/  UISETP.GE.U32.AND UP2, UPT, UR7, 0x4, UPT ;  /* 0x000000040700788c */ /* 0x000fd2000bf46070 */
[----:B------:R-:W-:Y:S05]  /*0cf0*/  BRA.U UP2, `(.L_x_7) ;  /* 0xfffffff502287547 */ /* 0x000fea000b83ffff */
.L_x_0:
[----:B0-234-:R-:W0:Y:S02]  /*0d00*/  LDC R6, c[0x0][0x390] ;  /* 0x0000e400ff067b82 */ /* 0x01de240000000800 */
[----:B0-----:R-:W-:-:S13]  /*0d10*/  ISETP.GE.AND P0, PT, R6, 0x1, PT ;  /* 0x000000010600780c */ /* 0x001fda0003f06270 */
[----:B------:R-:W-:Y:S05]  /*0d20*/  @!P0 EXIT ;  /* 0x000000000000894d */ /* 0x000fea0003800000 */
[C---:B------:R-:W-:Y:S01]  /*0d30*/  ISETP.GE.U32.AND P1, PT, R6.reuse, 0x10, PT ;  /* 0x000000100600780c */ /* 0x040fe20003f26070 */
[----:B------:R-:W-:Y:S01]  /*0d40*/  IMAD.MOV.U32 R0, RZ, RZ, RZ ;  /* 0x000000ffff007224 */ /* 0x000fe200078e00ff */
[----:B------:R-:W-:-:S04]  /*0d50*/  LOP3.LUT R12, R6, 0xf, RZ, 0xc0, !PT ;  /* 0x0000000f060c7812 */ /* 0x000fc800078ec0ff */
[----:B------:R-:W-:-:S07]  /*0d60*/  ISETP.NE.AND P0, PT, R12, RZ, PT ;  /* 0x000000ff0c00720c */ /* 0x000fce0003f05270 */
[----:B------:R-:W-:Y:S06]  /*0d70*/  @!P1 BRA `(.L_x_8) ;  /* 0x0000000000d89947 */ /* 0x000fec0003800000 */
[----:B------:R-:W0:Y:S01]  /*0d80*/  LDCU.128 UR8, c[0x0][0x380] ;  /* 0x00007000ff0877ac */ /* 0x000e220008000c00 */
[----:B------:R-:W-:-:S04]  /*0d90*/  LOP3.LUT R0, R6, 0x7ffffff0, RZ, 0xc0, !PT ;  /* 0x7ffffff006007812 */ /* 0x000fc800078ec0ff */
[----:B------:R-:W-:Y:S01]  /*0da0*/  IADD3 R7, PT, PT, -R0, RZ, RZ ;  /* 0x000000ff00077210 */ /* 0x000fe20007ffe1ff */
[----:B0-----:R-:W-:Y:S02]  /*0db0*/  UIADD3 UR6, UP0, UPT, UR8, 0x20, URZ ;  /* 0x0000002008067890 */ /* 0x001fe4000ff1e0ff */
[----:B------:R-:W-:Y:S02]  /*0dc0*/  UIADD3 UR4, UP1, UPT, UR10, 0x20, URZ ;  /* 0x000000200a047890 */ /* 0x000fe4000ff3e0ff */
[----:B------:R-:W-:Y:S02]  /*0dd0*/  UIADD3.X UR7, UPT, UPT, URZ, UR9, URZ, UP0, !UPT ;  /* 0x00000009ff077290 */ /* 0x000fe400087fe4ff */
[----:B------:R-:W-:Y:S01]  /*0de0*/  UIADD3.X UR5, UPT, UPT, URZ, UR11, URZ, UP1, !UPT ;  /* 0x0000000bff057290 */ /* 0x000fe20008ffe4ff */
[----:B------:R-:W-:Y:S01]  /*0df0*/  IMAD.U32 R10, RZ, RZ, UR6 ;  /* 0x00000006ff0a7e24 */ /* 0x000fe2000f8e00ff */
[----:B-1----:R-:W-:Y:S02]  /*0e00*/  MOV R8, UR4 ;  /* 0x0000000400087c02 */ /* 0x002fe40008000f00 */
[----:B------:R-:W-:-:S02]  /*0e10*/  IMAD.U32 R9, RZ, RZ, UR7 ;  /* 0x00000007ff097e24 */ /* 0x000fc4000f8e00ff */
[----:B------:R-:W-:-:S07]  /*0e20*/  MOV R17, UR5 ;  /* 0x0000000500117c02 */ /* 0x000fce0008000f00 */
.L_x_9:
[----:B------:R-:W-:Y:S01]  /*0e30*/  IMAD.MOV.U32 R2, RZ, RZ, R10 ;  /* 0x000000ffff027224 */ /* 0x000fe200078e000a */
[----:B------:R-:W-:-:S05]  /*0e40*/  MOV R3, R9 ;  /* 0x0000000900037202 */ /* 0x000fca0000000f00 */
[----:B------:R-:W2:Y:S01]  /*0e50*/  LDG.E R9, desc[UR16][R2.64+-0x20] ;  /* 0xffffe01002097981 */ /* 0x000ea2000c1e1900 */
[----:B-1----:R-:W-:Y:S01]  /*0e60*/  IMAD.MOV.U32 R4, RZ, RZ, R8 ;  /* 0x000000ffff047224 */ /* 0x002fe200078e0008 */
[----:B------:R-:W-:-:S05]  /*0e70*/  MOV R5, R17 ;  /* 0x0000001100057202 */ /* 0x000fca0000000f00 */
[----:B--2---:R0:W-:Y:S04]  /*0e80*/  STG.E desc[UR16][R4.64+-0x20], R9 ;  /* 0xffffe00904007986 */ /* 0x0041e8000c101910 */
[----:B------:R-:W2:Y:S04]  /*0e90*/  LDG.E R11, desc[UR16][R2.64+-0x1c] ;  /* 0xffffe410020b7981 */ /* 0x000ea8000c1e1900 */
[----:B--2---:R1:W-:Y:S04]  /*0ea0*/  STG.E desc[UR16][R4.64+-0x1c], R11 ;  /* 0xffffe40b04007986 */ /* 0x0043e8000c101910 */
[----:B------:R-:W2:Y:S04]  /*0eb0*/  LDG.E R13, desc[UR16][R2.64+-0x18] ;  /* 0xffffe810020d7981 */ /* 0x000ea8000c1e1900 */
[----:B--2---:R2:W-:Y:S04]  /*0ec0*/  STG.E desc[UR16][R4.64+-0x18], R13 ;  /* 0xffffe80d04007986 */ /* 0x0045e8000c101910 */
[----:B------:R-:W3:Y:S04]  /*0ed0*/  LDG.E R15, desc[UR16][R2.64+-0x14] ;  /* 0xffffec10020f7981 */ /* 0x000ee8000c1e1900 */
[----:B---3--:R3:W-:Y:S04]  /*0ee0*/  STG.E desc[UR16][R4.64+-0x14], R15 ;  /* 0xffffec0f04007986 */ /* 0x0087e8000c101910 */
[----:B------:R-:W4:Y:S04]  /*0ef0*/  LDG.E R17, desc[UR16][R2.64+-0x10] ;  /* 0xfffff01002117981 */ /* 0x000f28000c1e1900 */
[----:B----4-:R4:W-:Y:S04]  /*0f00*/  STG.E desc[UR16][R4.64+-0x10], R17 ;  /* 0xfffff01104007986 */ /* 0x0109e8000c101910 */
[----:B------:R-:W5:Y:S04]  /*0f10*/  LDG.E R19, desc[UR16][R2.64+-0xc] ;  /* 0xfffff41002137981 */ /* 0x000f68000c1e1900 */
[----:B-----5:R5:W-:Y:S04]  /*0f20*/  STG.E desc[UR16][R4.64+-0xc], R19 ;  /* 0xfffff41304007986 */ /* 0x020be8000c101910 */
[----:B0-----:R-:W2:Y:S04]  /*0f30*/  LDG.E R9, desc[UR16][R2.64+-0x8] ;  /* 0xfffff81002097981 */ /* 0x001ea8000c1e1900 */
[----:B--2---:R0:W-:Y:S04]  /*0f40*/  STG.E desc[UR16][R4.64+-0x8], R9 ;  /* 0xfffff80904007986 */ /* 0x0041e8000c101910 */
[----:B-1----:R-:W2:Y:S04]  /*0f50*/  LDG.E R11, desc[UR16][R2.64+-0x4] ;  /* 0xfffffc10020b7981 */ /* 0x002ea8000c1e1900 */
[----:B--2---:R1:W-:Y:S04]  /*0f60*/  STG.E desc[UR16][R4.64+-0x4], R11 ;  /* 0xfffffc0b04007986 */ /* 0x0043e8000c101910 */
[----:B------:R-:W2:Y:S04]  /*0f70*/  LDG.E R13, desc[UR16][R2.64] ;  /* 0x00000010020d7981 */ /* 0x000ea8000c1e1900 */
[----:B--2---:R2:W-:Y:S04]  /*0f80*/  STG.E desc[UR16][R4.64], R13 ;  /* 0x0000000d04007986 */ /* 0x0045e8000c101910 */
[----:B---3--:R-:W3:Y:S04]  /*0f90*/  LDG.E R15, desc[UR16][R2.64+0x4] ;  /* 0x00000410020f7981 */ /* 0x008ee8000c1e1900 */
[----:B---3--:R3:W-:Y:S04]  /*0fa0*/  STG.E desc[UR16][R4.64+0x4], R15 ;  /* 0x0000040f04007986 */ /* 0x0087e8000c101910 */
[----:B----4-:R-:W4:Y:S04]  /*0fb0*/  LDG.E R17, desc[UR16][R2.64+0x8] ;  /* 0x0000081002117981 */ /* 0x010f28000c1e1900 */
[----:B----4-:R4:W-:Y:S04]  /*0fc0*/  STG.E desc[UR16][R4.64+0x8], R17 ;  /* 0x0000081104007986 */ /* 0x0109e8000c101910 */
[----:B-----5:R-:W5:Y:S04]  /*0fd0*/  LDG.E R19, desc[UR16][R2.64+0xc] ;  /* 0x00000c1002137981 */ /* 0x020f68000c1e1900 */
[----:B-----5:R-:W-:Y:S04]  /*0fe0*/  STG.E desc[UR16][R4.64+0xc], R19 ;  /* 0x00000c1304007986 */ /* 0x020fe8000c101910 */
[----:B0-----:R-:W5:Y:S04]  /*0ff0*/  LDG.E R9, desc[UR16][R2.64+0x10] ;  /* 0x0000101002097981 */ /* 0x001f68000c1e1900 */
[----:B-----5:R0:W-:Y:S04]  /*1000*/  STG.E desc[UR16][R4.64+0x10], R9 ;  /* 0x0000100904007986 */ /* 0x0201e8000c101910 */
[----:B-1----:R-:W5:Y:S04]  /*1010*/  LDG.E R11, desc[UR16][R2.64+0x14] ;  /* 0x00001410020b7981 */ /* 0x002f68000c1e1900 */
[----:B-----5:R1:W-:Y:S04]  /*1020*/  STG.E desc[UR16][R4.64+0x14], R11 ;  /* 0x0000140b04007986 */ /* 0x0203e8000c101910 */
[----:B--2---:R-:W2:Y:S04]  /*1030*/  LDG.E R13, desc[UR16][R2.64+0x18] ;  /* 0x00001810020d7981 */ /* 0x004ea8000c1e1900 */
[----:B--2---:R1:W-:Y:S04]  /*1040*/  STG.E desc[UR16][R4.64+0x18], R13 ;  /* 0x0000180d04007986 */ /* 0x0043e8000c101910 */
[----:B---3--:R-:W2:Y:S01]  /*1050*/  LDG.E R15, desc[UR16][R2.64+0x1c] ;  /* 0x00001c10020f7981 */ /* 0x008ea2000c1e1900 */
[----:B------:R-:W-:Y:S01]  /*1060*/  VIADD R7, R7, 0x10 ;  /* 0x0000001007077836 */ /* 0x000fe20000000000 */
[----:B------:R-:W-:-:S02]  /*1070*/  IADD3 R8, P3, PT, R4, 0x40, RZ ;  /* 0x0000004004087810 */ /* 0x000fc40007f7e0ff */
[----:B------:R-:W-:Y:S02]  /*1080*/  IADD3 R10, P2, PT, R2, 0x40, RZ ;  /* 0x00000040020a7810 */ /* 0x000fe40007f5e0ff */
[----:B------:R-:W-:Y:S01]  /*1090*/  ISETP.NE.AND P1, PT, R7, RZ, PT ;  /* 0x000000ff0700720c */ /* 0x000fe20003f25270 */
[----:B----4-:R-:W-:Y:S01]  /*10a0*/  IMAD.X R17, RZ, RZ, R5, P3 ;  /* 0x000000ffff117224 */ /* 0x010fe200018e0605 */
[----:B0-----:R-:W-:Y:S01]  /*10b0*/  IADD3.X R9, PT, PT, RZ, R3, RZ, P2, !PT ;  /* 0x00000003ff097210 */ /* 0x001fe200017fe4ff */
[----:B--2---:R1:W-:Y:S10]  /*10c0*/  STG.E desc[UR16][R4.64+0x1c], R15 ;  /* 0x00001c0f04007986 */ /* 0x0043f4000c101910 */
[----:B------:R-:W-:Y:S05]  /*10d0*/  @P1 BRA `(.L_x_9) ;  /* 0xfffffffc00541947 */ /* 0x000fea000383ffff */
.L_x_8:
[----:B------:R-:W-:Y:S05]  /*10e0*/  @!P0 EXIT ;  /* 0x000000000000894d */ /* 0x000fea0003800000 */
[----:B------:R-:W-:Y:S02]  /*10f0*/  ISETP.GE.U32.AND P0, PT, R12, 0x8, PT ;  /* 0x000000080c00780c */ /* 0x000fe40003f06070 */
[----:B------:R-:W-:-:S04]  /*1100*/  LOP3.LUT R10, R6, 0x7, RZ, 0xc0, !PT ;  /* 0x00000007060a7812 */ /* 0x000fc800078ec0ff */
[----:B------:R-:W-:-:S07]  /*1110*/  ISETP.NE.AND P1, PT, R10, RZ, PT ;  /* 0x000000ff0a00720c */ /* 0x000fce0003f25270 */
[----:B------:R-:W-:Y:S06]  /*1120*/  @!P0 BRA `(.L_x_10) ;  /* 0x0000000000548947 */ /* 0x000fec0003800000 */
[----:B------:R-:W0:Y:S08]  /*1130*/  LDC.64 R2, c[0x0][0x380] ;  /* 0x0000e000ff027b82 */ /* 0x000e300000000a00 */
[----:B-1----:R-:W1:Y:S01]  /*1140*/  LDC.64 R4, c[0x0][0x388] ;  /* 0x0000e200ff047b82 */ /* 0x002e620000000a00 */
[----:B0-----:R-:W-:-:S05]  /*1150*/  IMAD.WIDE.U32 R2, R0, 0x4, R2 ;  /* 0x0000000400027825 */ /* 0x001fca00078e0002 */
[----:B------:R-:W2:Y:S01]  /*1160*/  LDG.E R7, desc[UR16][R2.64] ;  /* 0x0000001002077981 */ /* 0x000ea2000c1e1900 */
[----:B-1----:R-:W-:-:S05]  /*1170*/  IMAD.WIDE.U32 R4, R0, 0x4, R4 ;  /* 0x0000000400047825 */ /* 0x002fca00078e0004 */
[----:B--2---:R0:W-:Y:S04]  /*1180*/  STG.E desc[UR16][R4.64], R7 ;  /* 0x0000000704007986 */ /* 0x0041e8000c101910 */
[----:B------:R-:W2:Y:S04]  /*1190*/  LDG.E R9, desc[UR16][R2.64+0x4] ;  /* 0x0000041002097981 */ /* 0x000ea8000c1e1900 */
[----:B--2---:R1:W-:Y:S04]  /*11a0*/  STG.E desc[UR16][R4.64+0x4], R9 ;  /* 0x0000040904007986 */ /* 0x0043e8000c101910 */
[----:B------:R-:W2:Y:S04]  /*11b0*/  LDG.E R11, desc[UR16][R2.64+0x8] ;  /* 0x00000810020b7981 */ /* 0x000ea8000c1e1900 */
[----:B--2---:R2:W-:Y:S04]  /*11c0*/  STG.E desc[UR16][R4.64+0x8], R11 ;  /* 0x0000080b04007986 */ /* 0x0045e8000c101910 */
[----:B------:R-:W3:Y:S04]  /*11d0*/  LDG.E R13, desc[UR16][R2.64+0xc] ;  /* 0x00000c10020d7981 */ /* 0x000ee8000c1e1900 */
[----:B---3--:R2:W-:Y:S04]  /*11e0*/  STG.E desc[UR16][R4.64+0xc], R13 ;  /* 0x00000c0d04007986 */ /* 0x0085e8000c101910 */
[----:B------:R-:W3:Y:S04]  /*11f0*/  LDG.E R15, desc[UR16][R2.64+0x10] ;  /* 0x00001010020f7981 */ /* 0x000ee8000c1e1900 */
[----:B---3--:R2:W-:Y:S04]  /*1200*/  STG.E desc[UR16][R4.64+0x10], R15 ;  /* 0x0000100f04007986 */ /* 0x0085e8000c101910 */
[----:B------:R-:W3:Y:S04]  /*1210*/  LDG.E R17, desc[UR16][R2.64+0x14] ;  /* 0x0000141002117981 */ /* 0x000ee8000c1e1900 */
[----:B---3--:R2:W-:Y:S04]  /*1220*/  STG.E desc[UR16][R4.64+0x14], R17 ;  /* 0x0000141104007986 */ /* 0x0085e8000c101910 */
[----:B0-----:R-:W3:Y:S04]  /*1230*/  LDG.E R7, desc[UR16][R2.64+0x18] ;  /* 0x0000181002077981 */ /* 0x001ee8000c1e1900 */
[----:B---3--:R2:W-:Y:S04]  /*1240*/  STG.E desc[UR16][R4.64+0x18], R7 ;  /* 0x0000180704007986 */ /* 0x0085e8000c101910 */
[----:B-1----:R-:W3:Y:S01]  /*1250*/  LDG.E R9, desc[UR16][R2.64+0x1c] ;  /* 0x00001c1002097981 */ /* 0x002ee2000c1e1900 */
[----:B------:R-:W-:-:S03]  /*1260*/  IADD3 R0, PT, PT, R0, 0x8, RZ ;  /* 0x0000000800007810 */ /* 0x000fc60007ffe0ff */
[----:B---3--:R2:W-:Y:S04]  /*1270*/  STG.E desc[UR16][R4.64+0x1c], R9 ;  /* 0x00001c0904007986 */ /* 0x0085e8000c101910 */
.L_x_10:
[----:B------:R-:W-:Y:S05]  /*1280*/  @!P1 EXIT ;  /* 0x000000000000994d */ /* 0x000fea0003800000 */
[----:B------:R-:W-:Y:S02]  /*1290*/  ISETP.GE.U32.AND P0, PT, R10, 0x4, PT ;  /* 0x000000040a00780c */ /* 0x000fe40003f06070 */
[----:B-1----:R-:W-:-:S04]  /*12a0*/  LOP3.LUT R8, R6, 0x3, RZ, 0xc0, !PT ;  /* 0x0000000306087812 */ /* 0x002fc800078ec0ff */
[----:B------:R-:W-:-:S07]  /*12b0*/  ISETP.NE.AND P1, PT, R8, RZ, PT ;  /* 0x000000ff0800720c */ /* 0x000fce0003f25270 */
[----:B------:R-:W-:Y:S06]  /*12c0*/  @!P0 BRA `(.L_x_11) ;  /* 0x0000000000348947 */ /* 0x000fec0003800000 */
[----:B------:R-:W0:Y:S08]  /*12d0*/  LDC.64 R2, c[0x0][0x380] ;  /* 0x0000e000ff027b82 */ /* 0x000e300000000a00 */
[----:B--2---:R-:W1:Y:S01]  /*12e0*/  LDC.64 R4, c[0x0][0x388] ;  /* 0x0000e200ff047b82 */ /* 0x004e620000000a00 */
        /* <DEDUP_REMOVED lines=8> */
[----:B------:R-:W2:Y:S01]  /*1370*/  LDG.E R13, desc[UR16][R2.64+0xc] ;  /* 0x00000c10020d7981 */ /* 0x000ea2000c1e1900 */
[----:B------:R-:W-:-:S03]  /*1380*/  VIADD R0, R0, 0x4 ;  /* 0x0000000400007836 */ /* 0x000fc60000000000 */
[----:B--2---:R0:W-:Y:S04]  /*1390*/  STG.E desc[UR16][R4.64+0xc], R13 ;  /* 0x00000c0d04007986 */ /* 0x0041e8000c101910 */
.L_x_11:
[----:B------:R-:W-:Y:S05]  /*13a0*/  @!P1 EXIT ;  /* 0x000000000000994d */ /* 0x000fea0003800000 */
[----:B------:R-:W1:Y:S08]  /*13b0*/  LDC.64 R2, c[0x0][0x388] ;  /* 0x0000e200ff027b82 */ /* 0x000e700000000a00 */
[----:B0-2---:R-:W0:Y:S01]  /*13c0*/  LDC.64 R4, c[0x0][0x380] ;  /* 0x0000e000ff047b82 */ /* 0x005e220000000a00 */
[----:B-1----:R-:W-:-:S04]  /*13d0*/  IMAD.WIDE.U32 R2, R0, 0x4, R2 ;  /* 0x0000000400027825 */ /* 0x002fc800078e0002 */
[----:B------:R-:W-:Y:S01]  /*13e0*/  IMAD.MOV.U32 R9, RZ, RZ, R3 ;  /* 0x000000ffff097224 */ /* 0x000fe200078e0003 */
[----:B------:R-:W-:Y:S01]  /*13f0*/  MOV R6, R2 ;  /* 0x0000000200067202 */ /* 0x000fe20000000f00 */
[----:B0-----:R-:W-:-:S04]  /*1400*/  IMAD.WIDE.U32 R4, R0, 0x4, R4 ;  /* 0x0000000400047825 */ /* 0x001fc800078e0004 */
[----:B------:R-:W-:Y:S01]  /*1410*/  IMAD.MOV R0, RZ, RZ, -R8 ;  /* 0x000000ffff007224 */ /* 0x000fe200078e0a08 */
[----:B------:R-:W-:-:S07]  /*1420*/  MOV R7, R5 ;  /* 0x0000000500077202 */ /* 0x000fce0000000f00 */
.L_x_12:
[----:B0-----:R-:W-:Y:S01]  /*1430*/  MOV R2, R4 ;  /* 0x0000000400027202 */ /* 0x001fe20000000f00 */
[----:B------:R-:W-:-:S05]  /*1440*/  IMAD.MOV.U32 R3, RZ, RZ, R7 ;  /* 0x000000ffff037224 */ /* 0x000fca00078e0007 */
[----:B------:R0:W2:Y:S01]  /*1450*/  LDG.E R5, desc[UR16][R2.64] ;  /* 0x0000001002057981 */ /* 0x0000a2000c1e1900 */
[----:B------:R-:W-:Y:S02]  /*1460*/  IADD3 R0, PT, PT, R0, 0x1, RZ ;  /* 0x0000000100007810 */ /* 0x000fe40007ffe0ff */
[----:B------:R-:W-:Y:S02]  /*1470*/  IADD3 R4, P2, PT, R4, 0x4, RZ ;  /* 0x0000000404047810 */ /* 0x000fe40007f5e0ff */
[----:B------:R-:W-:Y:S02]  /*1480*/  ISETP.NE.AND P0, PT, R0, RZ, PT ;  /* 0x000000ff0000720c */ /* 0x000fe40003f05270 */
[----:B------:R-:W-:Y:S02]  /*1490*/  IADD3.X R7, PT, PT, RZ, R7, RZ, P2, !PT ;  /* 0x00000007ff077210 */ /* 0x000fe400017fe4ff */
[----:B0-----:R-:W-:Y:S01]  /*14a0*/  MOV R2, R6 ;  /* 0x0000000600027202 */ /* 0x001fe20000000f00 */
[----:B------:R-:W-:Y:S01]  /*14b0*/  IMAD.MOV.U32 R3, RZ, RZ, R9 ;  /* 0x000000ffff037224 */ /* 0x000fe200078e0009 */
[----:B------:R-:W-:-:S05]  /*14c0*/  IADD3 R6, P1, PT, R6, 0x4, RZ ;  /* 0x0000000406067810 */ /* 0x000fca0007f3e0ff */
[----:B------:R-:W-:Y:S01]  /*14d0*/  IMAD.X R9, RZ, RZ, R9, P1 ;  /* 0x000000ffff097224 */ /* 0x000fe200008e0609 */
[----:B--2---:R0:W-:Y:S01]  /*14e0*/  STG.E desc[UR16][R2.64], R5 ;  /* 0x0000000502007986 */ /* 0x0041e2000c101910 */
[----:B------:R-:W-:Y:S06]  /*14f0*/  @P0 BRA `(.L_x_12) ;  /* 0xfffffffc00cc0947 */ /* 0x000fec000383ffff */
[----:B------:R-:W-:Y:S05]  /*1500*/  EXIT ;  /* 0x000000000000794d */ /* 0x000fea0003800000 */
.L_x_13:
[----:B------:R-:W-:-:S00]  /*1510*/  BRA `(.L_x_13) ;  /* 0xfffffffc00fc7947 */ /* 0x000fc0000383ffff */
[----:B------:R-:W-:-:S00]  /*1520*/  NOP ;  /* 0x0000000000007918 */ /* 0x000fc00000000000 */
        /* <DEDUP_REMOVED lines=13> */
.L_x_44:


//--------------------- .text._Z18hist_reduce_kernelPfPiiif --------------------------
	.section	.text._Z18hist_reduce_kernelPfPiiif,"ax",@progbits
	.align	128
        .global         _Z18hist_reduce_kernelPfPiiif
        .type           _Z18hist_reduce_kernelPfPiiif,@function
        .size           _Z18hist_reduce_kernelPfPiiif,(.L_x_42 - _Z18hist_reduce_kernelPfPiiif)
        .other          _Z18hist_reduce_kernelPfPiiif,@"STO_CUDA_ENTRY STV_DEFAULT"
_Z18hist_reduce_kernelPfPiiif:
.text._Z18hist_reduce_kernelPfPiiif:
[----:B------:R-:W-:Y:S01]  /*0000*/  LDC R1, c[0x0][0x37c] ;  /* 0x0000df00ff017b82 */ /* 0x000fe20000000800 */
[----:B------:R-:W0:Y:S07]  /*0010*/  S2R R7, SR_TID.X ;  /* 0x0000000000077919 */ /* 0x000e2e0000002100 */
[----:B------:R-:W1:Y:S01]  /*0020*/  LDC.64 R4, c[0x0][0x380] ;  /* 0x0000e000ff047b82 */ /* 0x000e620000000a00 */
[----:B------:R-:W0:Y:S01]  /*0030*/  LDCU UR4, c[0x0][0x360] ;  /* 0x00006c00ff0477ac */ /* 0x000e220008000800 */
[----:B------:R-:W0:Y:S01]  /*0040*/  S2R R2, SR_CTAID.X ;  /* 0x0000000000027919 */ /* 0x000e220000002500 */
[----:B------:R-:W2:Y:S05]  /*0050*/  LDCU.64 UR6, c[0x0][0x358] ;  /* 0x00006b00ff0677ac */ /* 0x000eaa0008000a00 */
[----:B------:R-:W3:Y:S01]  /*0060*/  S2UR UR5, SR_CgaCtaId ;  /* 0x00000000000579c3 */ /* 0x000ee20000008800 */
[----:B------:R-:W4:Y:S01]  /*0070*/  LDCU UR8, c[0x0][0x390] ;  /* 0x00007200ff0877ac */ /* 0x000f220008000800 */
[----:B0-----:R-:W-:-:S04]  /*0080*/  IMAD R3, R2, UR4, R7 ;  /* 0x0000000402037c24 */ /* 0x001fc8000f8e0207 */
[----:B-1----:R-:W-:-:S06]  /*0090*/  IMAD.WIDE R4, R3, 0x4, R4 ;  /* 0x0000000403047825 */ /* 0x002fcc00078e0204 */
[----:B--2---:R-:W2:Y:S01]  /*00a0*/  LDG.E R4, desc[UR6][R4.64] ;  /* 0x0000000604047981 */ /* 0x004ea2000c1e1900 */
[----:B------:R-:W-:Y:S01]  /*00b0*/  UMOV UR4, 0x400 ;  /* 0x0000040000047882 */ /* 0x000fe20000000000 */
[----:B----4-:R-:W-:Y:S01]  /*00c0*/  ISETP.GE.AND P0, PT, R3, UR8, PT ;  /* 0x0000000803007c0c */ /* 0x010fe2000bf06270 */
[----:B---3--:R-:W-:-:S06]  /*00d0*/  ULEA UR4, UR5, UR4, 0x18 ;  /* 0x0000000405047291 */ /* 0x008fcc000f8ec0ff */
[----:B------:R-:W-:-:S05]  /*00e0*/  LEA R3, R7, UR4, 0x2 ;  /* 0x0000000407037c11 */ /* 0x000fca000f8e10ff */
[----:B--2---:R0:W-:Y:S01]  /*00f0*/  STS [R3], R4 ;  /* 0x0000000403007388 */ /* 0x0041e20000000800 */
[----:B------:R-:W-:Y:S06]  /*0100*/  BAR.SYNC.DEFER_BLOCKING 0x0 ;  /* 0x0000000000007b1d */ /* 0x000fec0000010000 */
[----:B------:R-:W-:Y:S05]  /*0110*/  @P0 EXIT ;  /* 0x000000000000094d */ /* 0x000fea0003800000 */
[----:B------:R-:W0:Y:S01]  /*0120*/  LDC R7, c[0x0][0x398] ;  /* 0x0000e600ff077b82 */ /* 0x000e220000000800 */
[----:B------:R-:W1:Y:S01]  /*0130*/  LDS R0, [R3] ;  /* 0x0000000003007984 */ /* 0x000e620000000800 */
[----:B------:R-:W-:Y:S01]  /*0140*/  BSSY.RECONVERGENT B0, `(.L_x_14) ;  /* 0x000000c000007945 */ /* 0x000fe20003800200 */
[----:B0-----:R-:W0:Y:S08]  /*0150*/  MUFU.RCP R4, R7 ;  /* 0x0000000700047308 */ /* 0x001e300000001000 */
[----:B-1----:R-:W1:Y:S01]  /*0160*/  FCHK P0, R0, R7 ;  /* 0x0000000700007302 */ /* 0x002e620000000000 */
[----:B0-----:R-:W-:-:S04]  /*0170*/  FFMA R5, R4, -R7, 1 ;  /* 0x3f80000004057423 */ /* 0x001fc80000000807 */
[----:B------:R-:W-:-:S04]  /*0180*/  FFMA R5, R4, R5, R4 ;  /* 0x0000000504057223 */ /* 0x000fc80000000004 */
[----:B------:R-:W-:-:S04]  /*0190*/  FFMA R4, R0, R5, RZ ;  /* 0x0000000500047223 */ /* 0x000fc800000000ff */
[----:B------:R-:W-:-:S04]  /*01a0*/  FFMA R6, R4, -R7, R0 ;  /* 0x8000000704067223 */ /* 0x000fc80000000000 */
[----:B------:R-:W-:Y:S01]  /*01b0*/  FFMA R6, R5, R6, R4 ;  /* 0x0000000605067223 */ /* 0x000fe20000000004 */
[----:B-1----:R-:W-:Y:S06]  /*01c0*/  @!P0 BRA `(.L_x_15) ;  /* 0x00000000000c8947 */ /* 0x002fec0003800000 */
[----:B------:R-:W-:-:S07]  /*01d0*/  MOV R4, 0x1f0 ;  /* 0x000001f000047802 */ /* 0x000fce0000000f00 */
[----:B------:R-:W-:Y:S05]  /*01e0*/  CALL.REL.NOINC `($__internal_0_$__cuda_sm3x_div_rn_noftz_f32_slowpath) ;  /* 0x0000000000287944 */ /* 0x000fea0003c00000 */
[----:B------:R-:W-:-:S07]  /*01f0*/  IMAD.MOV.U32 R6, RZ, RZ, R0 ;  /* 0x000000ffff067224 */ /* 0x000fce00078e0000 */
.L_x_15:
[----:B------:R-:W-:Y:S05]  /*0200*/  BSYNC.RECONVERGENT B0 ;  /* 0x0000000000007941 */ /* 0x000fea0003800200 */
.L_x_14:
[----:B------:R-:W0:Y:S01]  /*0210*/  LDC.64 R4, c[0x0][0x388] ;  /* 0x0000e200ff047b82 */ /* 0x000e220000000a00 */
[----:B------:R-:W1:Y:S01]  /*0220*/  LDCU UR4, c[0x0][0x394] ;  /* 0x00007280ff0477ac */ /* 0x000e620008000800 */
[----:B------:R-:W1:Y:S01]  /*0230*/  F2I.FLOOR.NTZ R3, R6 ;  /* 0x0000000600037305 */ /* 0x000e620000207100 */
[----:B------:R-:W-:Y:S02]  /*0240*/  IMAD.MOV.U32 R7, RZ, RZ, 0x1 ;  /* 0x00000001ff077424 */ /* 0x000fe400078e00ff */
[----:B-1----:R-:W-:-:S04]  /*0250*/  IMAD R3, R2, UR4, R3 ;  /* 0x0000000402037c24 */ /* 0x002fc8000f8e0203 */
[----:B0-----:R-:W-:-:S05]  /*0260*/  IMAD.WIDE R2, R3, 0x4, R4 ;  /* 0x0000000403027825 */ /* 0x001fca00078e0204 */
[----:B------:R-:W-:Y:S01]  /*0270*/  REDG.E.ADD.STRONG.GPU desc[UR6][R2.64], R7 ;  /* 0x000000070200798e */ /* 0x000fe2000c12e106 */
[----:B------:R-:W-:Y:S05]  /*0280*/  EXIT ;  /* 0x000000000000794d */ /* 0x000fea0003800000 */
        .weak           $__internal_0_$__cuda_sm3x_div_rn_noftz_f32_slowpath
        .type           $__internal_0_$__cuda_sm3x_div_rn_noftz_f32_slowpath,@function
        .size           $__internal_0_$__cuda_sm3x_div_rn_noftz_f32_slowpath,(.L_x_42 - $__internal_0_$__cuda_sm3x_div_rn_noftz_f32_slowpath)
$__internal_0_$__cuda_sm3x_div_rn_noftz_f32_slowpath:
[----:B------:R-:W0:Y:S01]  /*0290*/  LDC R3, c[0x0][0x398] ;  /* 0x0000e600ff037b82 */ /* 0x000e220000000800 */
[--C-:B------:R-:W-:Y:S01]  /*02a0*/  SHF.R.U32.HI R5, RZ, 0x17, R0.reuse ;  /* 0x00000017ff057819 */ /* 0x100fe20000011600 */
[----:B------:R-:W1:Y:S01]  /*02b0*/  LDCU UR4, c[0x0][0x398] ;  /* 0x00007300ff0477ac */ /* 0x000e620008000800 */
[----:B------:R-:W-:Y:S01]  /*02c0*/  BSSY.RECONVERGENT B1, `(.L_x_16) ;  /* 0x0000064000017945 */ /* 0x000fe20003800200 */
[----:B------:R-:W-:Y:S01]  /*02d0*/  IMAD.MOV.U32 R7, RZ, RZ, R0 ;  /* 0x000000ffff077224 */ /* 0x000fe200078e0000 */
[----:B------:R-:W-:-:S05]  /*02e0*/  LOP3.LUT R5, R5, 0xff, RZ, 0xc0, !PT ;  /* 0x000000ff05057812 */ /* 0x000fca00078ec0ff */
[----:B------:R-:W-:Y:S02]  /*02f0*/  VIADD R10, R5, 0xffffffff ;  /* 0xffffffff050a7836 */ /* 0x000fe40000000000 */
[----:B-1----:R-:W-:Y:S01]  /*0300*/  IMAD.U32 R8, RZ, RZ, UR4 ;  /* 0x00000004ff087e24 */ /* 0x002fe2000f8e00ff */
[----:B0-----:R-:W-:-:S04]  /*0310*/  SHF.R.U32.HI R6, RZ, 0x17, R3 ;  /* 0x00000017ff067819 */ /* 0x001fc80000011603 */
[----:B------:R-:W-:-:S05]  /*0320*/  LOP3.LUT R6, R6, 0xff, RZ, 0xc0, !PT ;  /* 0x000000ff06067812 */ /* 0x000fca00078ec0ff */
[----:B------:R-:W-:-:S05]  /*0330*/  VIADD R11, R6, 0xffffffff ;  /* 0xffffffff060b7836 */ /* 0x000fca0000000000 */
[----:B------:R-:W-:-:S04]  /*0340*/  ISETP.GT.U32.AND P0, PT, R11, 0xfd, PT ;  /* 0x000000fd0b00780c */ /* 0x000fc80003f04070 */
[----:B------:R-:W-:-:S13]  /*0350*/  ISETP.GT.U32.OR P0, PT, R10, 0xfd, P0 ;  /* 0x000000fd0a00780c */ /* 0x000fda0000704470 */
[----:B------:R-:W-:Y:S01]  /*0360*/  @!P0 IMAD.MOV.U32 R9, RZ, RZ, RZ ;  /* 0x000000ffff098224 */ /* 0x000fe200078e00ff */
[----:B------:R-:W-:Y:S06]  /*0370*/  @!P0 BRA `(.L_x_17) ;  /* 0x00000000005c8947 */ /* 0x000fec0003800000 */
[----:B------:R-:W-:Y:S02]  /*0380*/  FSETP.GTU.FTZ.AND P1, PT, |R3|, +INF , PT ;  /* 0x7f8000000300780b */ /* 0x000fe40003f3c200 */
[----:B------:R-:W-:-:S04]  /*0390*/  FSETP.GTU.FTZ.AND P0, PT, |R0|, +INF , PT ;  /* 0x7f8000000000780b */ /* 0x000fc80003f1c200 */
[----:B------:R-:W-:-:S13]  /*03a0*/  PLOP3.LUT P0, PT, P0, P1, PT, 0xf8, 0x8f ;  /* 0x00000000008f781c */ /* 0x000fda0000703f70 */
[----:B------:R-:W-:Y:S05]  /*03b0*/  @P0 BRA `(.L_x_18) ;  /* 0x00000004004c0947 */ /* 0x000fea0003800000 */
[----:B------:R-:W-:-:S13]  /*03c0*/  LOP3.LUT P0, RZ, R8, 0x7fffffff, R7, 0xc8, !PT ;  /* 0x7fffffff08ff7812 */ /* 0x000fda000780c807 */
[----:B------:R-:W-:Y:S05]  /*03d0*/  @!P0 BRA `(.L_x_19) ;  /* 0x00000004003c8947 */ /* 0x000fea0003800000 */
[C---:B------:R-:W-:Y:S02]  /*03e0*/  FSETP.NEU.FTZ.AND P2, PT, |R0|.reuse, +INF , PT ;  /* 0x7f8000000000780b */ /* 0x040fe40003f5d200 */
[----:B------:R-:W-:Y:S02]  /*03f0*/  FSETP.NEU.FTZ.AND P1, PT, |R3|, +INF , PT ;  /* 0x7f8000000300780b */ /* 0x000fe40003f3d200 */
[----:B------:R-:W-:-:S11]  /*0400*/  FSETP.NEU.FTZ.AND P0, PT, |R0|, +INF , PT ;  /* 0x7f8000000000780b */ /* 0x000fd60003f1d200 */
[----:B------:R-:W-:Y:S05]  /*0410*/  @!P1 BRA !P2, `(.L_x_19) ;  /* 0x00000004002c9947 */ /* 0x000fea0005000000 */
[----:B------:R-:W-:-:S04]  /*0420*/  LOP3.LUT P2, RZ, R7, 0x7fffffff, RZ, 0xc0, !PT ;  /* 0x7fffffff07ff7812 */ /* 0x000fc8000784c0ff */
[----:B------:R-:W-:-:S13]  /*0430*/  PLOP3.LUT P1, PT, P1, P2, PT, 0x2f, 0xf2 ;  /* 0x0000000000f2781c */ /* 0x000fda0000f24577 */
[----:B------:R-:W-:Y:S05]  /*0440*/  @P1 BRA `(.L_x_20) ;  /* 0x0000000400181947 */ /* 0x000fea0003800000 */
[----:B------:R-:W-:-:S04]  /*0450*/  LOP3.LUT P1, RZ, R8, 0x7fffffff, RZ, 0xc0, !PT ;  /* 0x7fffffff08ff7812 */ /* 0x000fc8000782c0ff */
[----:B------:R-:W-:-:S13]  /*0460*/  PLOP3.LUT P0, PT, P0, P1, PT, 0x2f, 0xf2 ;  /* 0x0000000000f2781c */ /* 0x000fda0000702577 */
[----:B------:R-:W-:Y:S05]  /*0470*/  @P0 BRA `(.L_x_21) ;  /* 0x0000000400000947 */ /* 0x000fea0003800000 */
[----:B------:R-:W-:Y:S02]  /*0480*/  ISETP.GE.AND P0, PT, R10, RZ, PT ;  /* 0x000000ff0a00720c */ /* 0x000fe40003f06270 */
[----:B------:R-:W-:-:S11]  /*0490*/  ISETP.GE.AND P1, PT, R11, RZ, PT ;  /* 0x000000ff0b00720c */ /* 0x000fd60003f26270 */
[----:B------:R-:W-:Y:S02]  /*04a0*/  @P0 IMAD.MOV.U32 R9, RZ, RZ, RZ ;  /* 0x000000ffff090224 */ /* 0x000fe400078e00ff */
[----:B------:R-:W-:Y:S01]  /*04b0*/  @!P0 FFMA R7, R0, 1.84467440737095516160e+19, RZ ;  /* 0x5f80000000078823 */ /* 0x000fe200000000ff */
[----:B------:R-:W-:Y:S02]  /*04c0*/  @!P0 IMAD.MOV.U32 R9, RZ, RZ, -0x40 ;  /* 0xffffffc0ff098424 */ /* 0x000fe400078e00ff */
[----:B------:R-:W-:Y:S02]  /*04d0*/  @!P1 FFMA R8, R3, 1.84467440737095516160e+19, RZ ;  /* 0x5f80000003089823 */ /* 0x000fe400000000ff */
[----:B------:R-:W-:-:S07]  /*04e0*/  @!P1 VIADD R9, R9, 0x40 ;  /* 0x0000004009099836 */ /* 0x000fce0000000000 */
.L_x_17:
[----:B------:R-:W-:Y:S01]  /*04f0*/  LEA R3, R6, 0xc0800000, 0x17 ;  /* 0xc080000006037811 */ /* 0x000fe200078eb8ff */
[----:B------:R-:W-:Y:S01]  /*0500*/  VIADD R5, R5, 0xffffff81 ;  /* 0xffffff8105057836 */ /* 0x000fe20000000000 */
[----:B------:R-:W-:Y:S03]  /*0510*/  BSSY.RECONVERGENT B2, `(.L_x_22) ;  /* 0x0000035000027945 */ /* 0x000fe60003800200 */
[----:B------:R-:W-:Y:S01]  /*0520*/  IMAD.IADD R3, R8, 0x1, -R3 ;  /* 0x0000000108037824 */ /* 0x000fe200078e0a03 */
[C---:B------:R-:W-:Y:S01]  /*0530*/  IADD3 R6, PT, PT, R5.reuse, 0x7f, -R6 ;  /* 0x0000007f05067810 */ /* 0x040fe20007ffe806 */
[----:B------:R-:W-:Y:S02]  /*0540*/  IMAD R0, R5, -0x800000, R7 ;  /* 0xff80000005007824 */ /* 0x000fe400078e0207 */
[----:B------:R-:W0:Y:S01]  /*0550*/  MUFU.RCP R8, R3 ;  /* 0x0000000300087308 */ /* 0x000e220000001000 */
[----:B------:R-:W-:Y:S01]  /*0560*/  FADD.FTZ R11, -R3, -RZ ;  /* 0x800000ff030b7221 */ /* 0x000fe20000010100 */
[----:B------:R-:W-:-:S03]  /*0570*/  IMAD.IADD R6, R6, 0x1, R9 ;  /* 0x0000000106067824 */ /* 0x000fc600078e0209 */
[----:B0-----:R-:W-:-:S04]  /*0580*/  FFMA R13, R8, R11, 1 ;  /* 0x3f800000080d7423 */ /* 0x001fc8000000000b */
[----:B------:R-:W-:-:S04]  /*0590*/  FFMA R10, R8, R13, R8 ;  /* 0x0000000d080a7223 */ /* 0x000fc80000000008 */
[----:B------:R-:W-:-:S04]  /*05a0*/  FFMA R7, R0, R10, RZ ;  /* 0x0000000a00077223 */ /* 0x000fc800000000ff */
[----:B------:R-:W-:-:S04]  /*05b0*/  FFMA R8, R11, R7, R0 ;  /* 0x000000070b087223 */ /* 0x000fc80000000000 */
[----:B------:R-:W-:-:S04]  /*05c0*/  FFMA R7, R10, R8, R7 ;  /* 0x000000080a077223 */ /* 0x000fc80000000007 */
[----:B------:R-:W-:-:S04]  /*05d0*/  FFMA R8, R11, R7, R0 ;  /* 0x000000070b087223 */ /* 0x000fc80000000000 */
[----:B------:R-:W-:-:S05]  /*05e0*/  FFMA R0, R10, R8, R7 ;  /* 0x000000080a007223 */ /* 0x000fca0000000007 */
[----:B------:R-:W-:-:S04]  /*05f0*/  SHF.R.U32.HI R3, RZ, 0x17, R0 ;  /* 0x00000017ff037819 */ /* 0x000fc80000011600 */
[----:B------:R-:W-:-:S05]  /*0600*/  LOP3.LUT R3, R3, 0xff, RZ, 0xc0, !PT ;  /* 0x000000ff03037812 */ /* 0x000fca00078ec0ff */
[----:B------:R-:W-:-:S04]  /*0610*/  IMAD.IADD R9, R3, 0x1, R6 ;  /* 0x0000000103097824 */ /* 0x000fc800078e0206 */
[----:B------:R-:W-:-:S05]  /*0620*/  VIADD R3, R9, 0xffffffff ;  /* 0xffffffff09037836 */ /* 0x000fca0000000000 */
[----:B------:R-:W-:-:S13]  /*0630*/  ISETP.GE.U32.AND P0, PT, R3, 0xfe, PT ;  /* 0x000000fe0300780c */ /* 0x000fda0003f06070 */
[----:B------:R-:W-:Y:S05]  /*0640*/  @!P0 BRA `(.L_x_23) ;  /* 0x0000000000808947 */ /* 0x000fea0003800000 */
[----:B------:R-:W-:-:S13]  /*0650*/  ISETP.GT.AND P0, PT, R9, 0xfe, PT ;  /* 0x000000fe0900780c */ /* 0x000fda0003f04270 */
[----:B------:R-:W-:Y:S05]  /*0660*/  @P0 BRA `(.L_x_24) ;  /* 0x00000000006c0947 */ /* 0x000fea0003800000 */
[----:B------:R-:W-:-:S13]  /*0670*/  ISETP.GE.AND P0, PT, R9, 0x1, PT ;  /* 0x000000010900780c */ /* 0x000fda0003f06270 */
[----:B------:R-:W-:Y:S05]  /*0680*/  @P0 BRA `(.L_x_25) ;  /* 0x0000000000740947 */ /* 0x000fea0003800000 */
[----:B------:R-:W-:Y:S02]  /*0690*/  ISETP.GE.AND P0, PT, R9, -0x18, PT ;  /* 0xffffffe80900780c */ /* 0x000fe40003f06270 */
[----:B------:R-:W-:-:S11]  /*06a0*/  LOP3.LUT R0, R0, 0x80000000, RZ, 0xc0, !PT ;  /* 0x8000000000007812 */ /* 0x000fd600078ec0ff */
[----:B------:R-:W-:Y:S05]  /*06b0*/  @!P0 BRA `(.L_x_25) ;  /* 0x0000000000688947 */ /* 0x000fea0003800000 */
[CCC-:B------:R-:W-:Y:S01]  /*06c0*/  FFMA.RZ R3, R10.reuse, R8.reuse, R7.reuse ;  /* 0x000000080a037223 */ /* 0x1c0fe2000000c007 */
[CCC-:B------:R-:W-:Y:S01]  /*06d0*/  FFMA.RM R6, R10.reuse, R8.reuse, R7.reuse ;  /* 0x000000080a067223 */ /* 0x1c0fe20000004007 */
[C---:B------:R-:W-:Y:S02]  /*06e0*/  ISETP.NE.AND P2, PT, R9.reuse, RZ, PT ;  /* 0x000000ff0900720c */ /* 0x040fe40003f45270 */
[----:B------:R-:W-:Y:S02]  /*06f0*/  ISETP.NE.AND P1, PT, R9, RZ, PT ;  /* 0x000000ff0900720c */ /* 0x000fe40003f25270 */
[----:B------:R-:W-:Y:S01]  /*0700*/  LOP3.LUT R5, R3, 0x7fffff, RZ, 0xc0, !PT ;  /* 0x007fffff03057812 */ /* 0x000fe200078ec0ff */
[----:B------:R-:W-:Y:S01]  /*0710*/  FFMA.RP R3, R10, R8, R7 ;  /* 0x000000080a037223 */ /* 0x000fe20000008007 */
[----:B------:R-:W-:Y:S02]  /*0720*/  VIADD R8, R9, 0x20 ;  /* 0x0000002009087836 */ /* 0x000fe40000000000 */
[----:B------:R-:W-:Y:S01]  /*0730*/  LOP3.LUT R5, R5, 0x800000, RZ, 0xfc, !PT ;  /* 0x0080000005057812 */ /* 0x000fe200078efcff */
[----:B------:R-:W-:Y:S01]  /*0740*/  IMAD.MOV R7, RZ, RZ, -R9 ;  /* 0x000000ffff077224 */ /* 0x000fe200078e0a09 */
[----:B------:R-:W-:-:S02]  /*0750*/  FSETP.NEU.FTZ.AND P0, PT, R3, R6, PT ;  /* 0x000000060300720b */ /* 0x000fc40003f1d000 */
[----:B------:R-:W-:Y:S02]  /*0760*/  SHF.L.U32 R8, R5, R8, RZ ;  /* 0x0000000805087219 */ /* 0x000fe400000006ff */
[----:B------:R-:W-:Y:S02]  /*0770*/  SEL R6, R7, RZ, P2 ;  /* 0x000000ff07067207 */ /* 0x000fe40001000000 */
[----:B------:R-:W-:Y:S02]  /*0780*/  ISETP.NE.AND P1, PT, R8, RZ, P1 ;  /* 0x000000ff0800720c */ /* 0x000fe40000f25270 */
[----:B------:R-:W-:Y:S02]  /*0790*/  SHF.R.U32.HI R6, RZ, R6, R5 ;  /* 0x00000006ff067219 */ /* 0x000fe40000011605 */
[----:B------:R-:W-:Y:S02]  /*07a0*/  PLOP3.LUT P0, PT, P0, P1, PT, 0xf8, 0x8f ;  /* 0x00000000008f781c */ /* 0x000fe40000703f70 */
[----:B------:R-:W-:-:S02]  /*07b0*/  SHF.R.U32.HI R8, RZ, 0x1, R6 ;  /* 0x00000001ff087819 */ /* 0x000fc40000011606 */
[----:B------:R-:W-:-:S04]  /*07c0*/  SEL R3, RZ, 0x1, !P0 ;  /* 0x00000001ff037807 */ /* 0x000fc80004000000 */
[----:B------:R-:W-:-:S04]  /*07d0*/  LOP3.LUT R3, R3, 0x1, R8, 0xf8, !PT ;  /* 0x0000000103037812 */ /* 0x000fc800078ef808 */
[----:B------:R-:W-:-:S05]  /*07e0*/  LOP3.LUT R3, R3, R6, RZ, 0xc0, !PT ;  /* 0x0000000603037212 */ /* 0x000fca00078ec0ff */
[----:B------:R-:W-:-:S05]  /*07f0*/  IMAD.IADD R3, R8, 0x1, R3 ;  /* 0x0000000108037824 */ /* 0x000fca00078e0203 */
[----:B------:R-:W-:Y:S01]  /*0800*/  LOP3.LUT R0, R3, R0, RZ, 0xfc, !PT ;  /* 0x0000000003007212 */ /* 0x000fe200078efcff */
[----:B------:R-:W-:Y:S06]  /*0810*/  BRA `(.L_x_25) ;  /* 0x0000000000107947 */ /* 0x000fec0003800000 */
.L_x_24:
[----:B------:R-:W-:-:S04]  /*0820*/  LOP3.LUT R0, R0, 0x80000000, RZ, 0xc0, !PT ;  /* 0x8000000000007812 */ /* 0x000fc800078ec0ff */
[----:B------:R-:W-:Y:S01]  /*0830*/  LOP3.LUT R0, R0, 0x7f800000, RZ, 0xfc, !PT ;  /* 0x7f80000000007812 */ /* 0x000fe200078efcff */
[----:B------:R-:W-:Y:S06]  /*0840*/  BRA `(.L_x_25) ;  /* 0x0000000000047947 */ /* 0x000fec0003800000 */
.L_x_23:
[----:B------:R-:W-:-:S07]  /*0850*/  IMAD R0, R6, 0x800000, R0 ;  /* 0x0080000006007824 */ /* 0x000fce00078e0200 */
.L_x_25:
[----:B------:R-:W-:Y:S05]  /*0860*/  BSYNC.RECONVERGENT B2 ;  /* 0x0000000000027941 */ /* 0x000fea0003800200 */
.L_x_22:
[----:B------:R-:W-:Y:S05]  /*0870*/  BRA `(.L_x_26) ;  /* 0x0000000000207947 */ /* 0x000fea0003800000 */
.L_x_21:
[----:B------:R-:W-:-:S04]  /*0880*/  LOP3.LUT R0, R8, 0x80000000, R7, 0x48, !PT ;  /* 0x8000000008007812 */ /* 0x000fc800078e4807 */
[----:B------:R-:W-:Y:S01]  /*0890*/  LOP3.LUT R0, R0, 0x7f800000, RZ, 0xfc, !PT ;  /* 0x7f80000000007812 */ /* 0x000fe200078efcff */
[----:B------:R-:W-:Y:S06]  /*08a0*/  BRA `(.L_x_26) ;  /* 0x0000000000147947 */ /* 0x000fec0003800000 */
.L_x_20:
[----:B------:R-:W-:Y:S01]  /*08b0*/  LOP3.LUT R0, R8, 0x80000000, R7, 0x48, !PT ;  /* 0x8000000008007812 */ /* 0x000fe200078e4807 */
[----:B------:R-:W-:Y:S06]  /*08c0*/  BRA `(.L_x_26) ;  /* 0x00000000000c7947 */ /* 0x000fec0003800000 */
.L_x_19:
[----:B------:R-:W0:Y:S01]  /*08d0*/  MUFU.RSQ R0, -QNAN ;  /* 0xffc0000000007908 */ /* 0x000e220000001400 */
[----:B------:R-:W-:Y:S05]  /*08e0*/  BRA `(.L_x_26) ;  /* 0x0000000000047947 */ /* 0x000fea0003800000 */
.L_x_18:
[----:B------:R-:W-:-:S07]  /*08f0*/  FADD.FTZ R0, R0, R3 ;  /* 0x0000000300007221 */ /* 0x000fce0000010000 */
.L_x_26:
[----:B------:R-:W-:Y:S05]  /*0900*/  BSYNC.RECONVERGENT B1 ;  /* 0x0000000000017941 */ /* 0x000fea0003800200 */
.L_x_16:
[----:B------:R-:W-:-:S04]  /*0910*/  IMAD.MOV.U32 R5, RZ, RZ, 0x0 ;  /* 0x00000000ff057424 */ /* 0x000fc800078e00ff */
[----:B0-----:R-:W-:Y:S05]  /*0920*/  RET.REL.NODEC R4 `(_Z18hist_reduce_kernelPfPiiif) ;  /* 0xfffffff404b47950 */ /* 0x001fea0003c3ffff */
.L_x_27:
        /* <DEDUP_REMOVED lines=13> */
.L_x_42:


//--------------------- .text._Z16histogram_kernelPfPiii --------------------------
	.section	.text._Z16histogram_kernelPfPiii,"ax",@progbits
	.align	128
        .global         _Z16histogram_kernelPfPiii
        .type           _Z16histogram_kernelPfPiii,@function
        .size           _Z16histogram_kernelPfPiii,(.L_x_43 - _Z16histogram_kernelPfPiii)
        .other          _Z16histogram_kernelPfPiii,@"STO_CUDA_ENTRY STV_DEFAULT"
_Z16histogram_kernelPfPiii:
.text._Z16histogram_kernelPfPiii:
[----:B------:R-:W-:Y:S01]  /*0000*/  LDC R1, c[0x0][0x37c] ;  /* 0x0000df00ff017b82 */ /* 0x000fe20000000800 */
[----:B------:R-:W0:Y:S01]  /*0010*/  S2R R5, SR_TID.X ;  /* 0x0000000000057919 */ /* 0x000e220000002100 */
[----:B------:R-:W0:Y:S02]  /*0020*/  LDCU UR4, c[0x0][0x390] ;  /* 0x00007200ff0477ac */ /* 0x000e240008000800 */
[----:B0-----:R-:W-:-:S13]  /*0030*/  ISETP.GE.AND P0, PT, R5, UR4, PT ;  /* 0x0000000405007c0c */ /* 0x001fda000bf06270 */
[----:B------:R-:W-:Y:S05]  /*0040*/  @P0 EXIT ;  /* 0x000000000000094d */ /* 0x000fea0003800000 */
[----:B------:R-:W0:Y:S01]  /*0050*/  LDC.64 R2, c[0x0][0x380] ;  /* 0x0000e000ff027b82 */ /* 0x000e220000000a00 */
[----:B------:R-:W1:Y:S01]  /*0060*/  LDCU.64 UR4, c[0x0][0x358] ;  /* 0x00006b00ff0477ac */ /* 0x000e620008000a00 */
[----:B------:R-:W2:Y:S01]  /*0070*/  LDCU UR6, c[0x0][0x394] ;  /* 0x00007280ff0677ac */ /* 0x000ea20008000800 */
[----:B0-----:R-:W-:-:S05]  /*0080*/  IMAD.WIDE.U32 R2, R5, 0x4, R2 ;  /* 0x0000000405027825 */ /* 0x001fca00078e0002 */
[----:B-1----:R2:W3:Y:S01]  /*0090*/  LDG.E R0, desc[UR4][R2.64] ;  /* 0x0000000402007981 */ /* 0x0024e2000c1e1900 */
[----:B------:R-:W-:Y:S01]  /*00a0*/  BSSY.RECONVERGENT B0, `(.L_x_28) ;  /* 0x000000c000007945 */ /* 0x000fe20003800200 */
[----:B--2---:R-:W-:-:S04]  /*00b0*/  I2FP.F32.S32 R3, UR6 ;  /* 0x0000000600037c45 */ /* 0x004fc80008201400 */
[----:B------:R-:W0:Y:S02]  /*00c0*/  MUFU.RCP R4, R3 ;  /* 0x0000000300047308 */ /* 0x000e240000001000 */
[----:B0-----:R-:W-:-:S04]  /*00d0*/  FFMA R5, -R3, R4, 1 ;  /* 0x3f80000003057423 */ /* 0x001fc80000000104 */
[----:B------:R-:W-:Y:S02]  /*00e0*/  FFMA R5, R4, R5, R4 ;  /* 0x0000000504057223 */ /* 0x000fe40000000004 */
[----:B---3--:R-:W0:Y:S02]  /*00f0*/  FCHK P0, R0, R3 ;  /* 0x0000000300007302 */ /* 0x008e240000000000 */
[----:B------:R-:W-:-:S04]  /*0100*/  FFMA R4, R0, R5, RZ ;  /* 0x0000000500047223 */ /* 0x000fc800000000ff */
[----:B------:R-:W-:-:S04]  /*0110*/  FFMA R6, -R3, R4, R0 ;  /* 0x0000000403067223 */ /* 0x000fc80000000100 */
[----:B------:R-:W-:Y:S01]  /*0120*/  FFMA R4, R5, R6, R4 ;  /* 0x0000000605047223 */ /* 0x000fe20000000004 */
[----:B0-----:R-:W-:Y:S06]  /*0130*/  @!P0 BRA `(.L_x_29) ;  /* 0x0000000000088947 */ /* 0x001fec0003800000 */
[----:B------:R-:W-:-:S07]  /*0140*/  MOV R2, 0x160 ;  /* 0x0000016000027802 */ /* 0x000fce0000000f00 */
[----:B------:R-:W-:Y:S05]  /*0150*/  CALL.REL.NOINC `($__internal_1_$__cuda_sm3x_div_rn_noftz_f32_slowpath) ;  /* 0x0000000000247944 */ /* 0x000fea0003c00000 */
.L_x_29:
[----:B------:R-:W-:Y:S05]  /*0160*/  BSYNC.RECONVERGENT B0 ;  /* 0x0000000000007941 */ /* 0x000fea0003800200 */
.L_x_28:
[----:B------:R-:W0:Y:S01]  /*0170*/  FRND.FLOOR R4, R4 ;  /* 0x0000000400047307 */ /* 0x000e220000205000 */
[----:B------:R-:W1:Y:S01]  /*0180*/  LDC.64 R2, c[0x0][0x388] ;  /* 0x0000e200ff027b82 */ /* 0x000e620000000a00 */
[----:B------:R-:W-:Y:S02]  /*0190*/  IMAD.MOV.U32 R7, RZ, RZ, 0x1 ;  /* 0x00000001ff077424 */ /* 0x000fe400078e00ff */
[----:B0-----:R-:W-:-:S04]  /*01a0*/  FADD R0, R4, 1 ;  /* 0x3f80000004007421 */ /* 0x001fc80000000000 */
[----:B------:R-:W1:Y:S02]  /*01b0*/  F2I.TRUNC.NTZ R5, R0 ;  /* 0x0000000000057305 */ /* 0x000e64000020f100 */
[----:B-1----:R-:W-:-:S05]  /*01c0*/  IMAD.WIDE R2, R5, 0x4, R2 ;  /* 0x0000000405027825 */ /* 0x002fca00078e0202 */
[----:B------:R-:W-:Y:S01]  /*01d0*/  REDG.E.ADD.STRONG.GPU desc[UR4][R2.64], R7 ;  /* 0x000000070200798e */ /* 0x000fe2000c12e104 */
[----:B------:R-:W-:Y:S05]  /*01e0*/  EXIT ;  /* 0x000000000000794d */ /* 0x000fea0003800000 */
        .weak           $__internal_1_$__cuda_sm3x_div_rn_noftz_f32_slowpath
        .type           $__internal_1_$__cuda_sm3x_div_rn_noftz_f32_slowpath,@function
        .size           $__internal_1_$__cuda_sm3x_div_rn_noftz_f32_slowpath,(.L_x_43 - $__internal_1_$__cuda_sm3x_div_rn_noftz_f32_slowpath)
$__internal_1_$__cuda_sm3x_div_rn_noftz_f32_slowpath:
[--C-:B------:R-:W-:Y:S01]  /*01f0*/  SHF.R.U32.HI R5, RZ, 0x17, R3.reuse ;  /* 0x00000017ff057819 */ /* 0x100fe20000011603 */
[----:B------:R-:W-:Y:S01]  /*0200*/  BSSY.RECONVERGENT B1, `(.L_x_30) ;  /* 0x0000064000017945 */ /* 0x000fe20003800200 */
[--C-:B------:R-:W-:Y:S01]  /*0210*/  SHF.R.U32.HI R4, RZ, 0x17, R0.reuse ;  /* 0x00000017ff047819 */ /* 0x100fe20000011600 */
[----:B------:R-:W-:Y:S01]  /*0220*/  IMAD.MOV.U32 R6, RZ, RZ, R0 ;  /* 0x000000ffff067224 */ /* 0x000fe200078e0000 */
[----:B------:R-:W-:Y:S01]  /*0230*/  LOP3.LUT R5, R5, 0xff, RZ, 0xc0, !PT ;  /* 0x000000ff05057812 */ /* 0x000fe200078ec0ff */
[----:B------:R-:W-:Y:S01]  /*0240*/  IMAD.MOV.U32 R7, RZ, RZ, R3 ;  /* 0x000000ffff077224 */ /* 0x000fe200078e0003 */
[----:B------:R-:W-:-:S03]  /*0250*/  LOP3.LUT R4, R4, 0xff, RZ, 0xc0, !PT ;  /* 0x000000ff04047812 */ /* 0x000fc600078ec0ff */
[----:B------:R-:W-:Y:S02]  /*0260*/  VIADD R10, R5, 0xffffffff ;  /* 0xffffffff050a7836 */ /* 0x000fe40000000000 */
[----:B------:R-:W-:-:S03]  /*0270*/  VIADD R9, R4, 0xffffffff ;  /* 0xffffffff04097836 */ /* 0x000fc60000000000 */
        /* <DEDUP_REMOVED lines=27> */
.L_x_31:
        /* <DEDUP_REMOVED lines=29> */
[-CC-:B------:R-:W-:Y:S01]  /*0600*/  FFMA.RZ R0, R10, R6.reuse, R11.reuse ;  /* 0x000000060a007223 */ /* 0x180fe2000000c00b */
[----:B------:R-:W-:Y:S02]  /*0610*/  VIADD R7, R8, 0x20 ;  /* 0x0000002008077836 */ /* 0x000fe40000000000 */
[-CC-:B------:R-:W-:Y:S01]  /*0620*/  FFMA.RM R5, R10, R6.reuse, R11.reuse ;  /* 0x000000060a057223 */ /* 0x180fe2000000400b */
[----:B------:R-:W-:Y:S02]  /*0630*/  ISETP.NE.AND P2, PT, R8, RZ, PT ;  /* 0x000000ff0800720c */ /* 0x000fe40003f45270 */
[----:B------:R-:W-:Y:S01]  /*0640*/  LOP3.LUT R4, R0, 0x7fffff, RZ, 0xc0, !PT ;  /* 0x007fffff00047812 */ /* 0x000fe200078ec0ff */
[----:B------:R-:W-:Y:S01]  /*0650*/  FFMA.RP R0, R10, R6, R11 ;  /* 0x000000060a007223 */ /* 0x000fe2000000800b */
[----:B------:R-:W-:Y:S01]  /*0660*/  IMAD.MOV R6, RZ, RZ, -R8 ;  /* 0x000000ffff067224 */ /* 0x000fe200078e0a08 */
[----:B------:R-:W-:Y:S02]  /*0670*/  ISETP.NE.AND P1, PT, R8, RZ, PT ;  /* 0x000000ff0800720c */ /* 0x000fe40003f25270 */
[----:B------:R-:W-:-:S02]  /*0680*/  LOP3.LUT R4, R4, 0x800000, RZ, 0xfc, !PT ;  /* 0x0080000004047812 */ /* 0x000fc400078efcff */
[----:B------:R-:W-:Y:S02]  /*0690*/  FSETP.NEU.FTZ.AND P0, PT, R0, R5, PT ;  /* 0x000000050000720b */ /* 0x000fe40003f1d000 */
[----:B------:R-:W-:Y:S02]  /*06a0*/  SHF.L.U32 R7, R4, R7, RZ ;  /* 0x0000000704077219 */ /* 0x000fe400000006ff */
[----:B------:R-:W-:Y:S02]  /*06b0*/  SEL R5, R6, RZ, P2 ;  /* 0x000000ff06057207 */ /* 0x000fe40001000000 */
[----:B------:R-:W-:Y:S02]  /*06c0*/  ISETP.NE.AND P1, PT, R7, RZ, P1 ;  /* 0x000000ff0700720c */ /* 0x000fe40000f25270 */
[----:B------:R-:W-:Y:S02]  /*06d0*/  SHF.R.U32.HI R5, RZ, R5, R4 ;  /* 0x00000005ff057219 */ /* 0x000fe40000011604 */
[----:B------:R-:W-:-:S02]  /*06e0*/  PLOP3.LUT P0, PT, P0, P1, PT, 0xf8, 0x8f ;  /* 0x00000000008f781c */ /* 0x000fc40000703f70 */
[----:B------:R-:W-:Y:S02]  /*06f0*/  SHF.R.U32.HI R7, RZ, 0x1, R5 ;  /* 0x00000001ff077819 */ /* 0x000fe40000011605 */
[----:B------:R-:W-:-:S04]  /*0700*/  SEL R0, RZ, 0x1, !P0 ;  /* 0x00000001ff007807 */ /* 0x000fc80004000000 */
[----:B------:R-:W-:-:S04]  /*0710*/  LOP3.LUT R0, R0, 0x1, R7, 0xf8, !PT ;  /* 0x0000000100007812 */ /* 0x000fc800078ef807 */
[----:B------:R-:W-:-:S05]  /*0720*/  LOP3.LUT R0, R0, R5, RZ, 0xc0, !PT ;  /* 0x0000000500007212 */ /* 0x000fca00078ec0ff */
[----:B------:R-:W-:-:S05]  /*0730*/  IMAD.IADD R0, R7, 0x1, R0 ;  /* 0x0000000107007824 */ /* 0x000fca00078e0200 */
[----:B------:R-:W-:Y:S01]  /*0740*/  LOP3.LUT R3, R0, R3, RZ, 0xfc, !PT ;  /* 0x0000000300037212 */ /* 0x000fe200078efcff */
[----:B------:R-:W-:Y:S06]  /*0750*/  BRA `(.L_x_39) ;  /* 0x0000000000107947 */ /* 0x000fec0003800000 */
.L_x_38:
[----:B------:R-:W-:-:S04]  /*0760*/  LOP3.LUT R3, R3, 0x80000000, RZ, 0xc0, !PT ;  /* 0x8000000003037812 */ /* 0x000fc800078ec0ff */
[----:B------:R-:W-:Y:S01]  /*0770*/  LOP3.LUT R3, R3, 0x7f800000, RZ, 0xfc, !PT ;  /* 0x7f80000003037812 */ /* 0x000fe200078efcff */
[----:B------:R-:W-:Y:S06]  /*0780*/  BRA `(.L_x_39) ;  /* 0x0000000000047947 */ /* 0x000fec0003800000 */
.L_x_37:
[----:B------:R-:W-:-:S07]  /*0790*/  IMAD R3, R5, 0x800000, R3 ;  /* 0x0080000005037824 */ /* 0x000fce00078e0203 */
.L_x_39:
[----:B------:R-:W-:Y:S05]  /*07a0*/  BSYNC.RECONVERGENT B2 ;  /* 0x0000000000027941 */ /* 0x000fea0003800200 */
.L_x_36:
[----:B------:R-:W-:Y:S05]  /*07b0*/  BRA `(.L_x_40) ;  /* 0x0000000000207947 */ /* 0x000fea0003800000 */
.L_x_35:
[----:B------:R-:W-:-:S04]  /*07c0*/  LOP3.LUT R3, R7, 0x80000000, R6, 0x48, !PT ;  /* 0x8000000007037812 */ /* 0x000fc800078e4806 */
[----:B------:R-:W-:Y:S01]  /*07d0*/  LOP3.LUT R3, R3, 0x7f800000, RZ, 0xfc, !PT ;  /* 0x7f80000003037812 */ /* 0x000fe200078efcff */
[----:B------:R-:W-:Y:S06]  /*07e0*/  BRA `(.L_x_40) ;  /* 0x0000000000147947 */ /* 0x000fec0003800000 */
.L_x_34:
[----:B------:R-:W-:Y:S01]  /*07f0*/  LOP3.LUT R3, R7, 0x80000000, R6, 0x48, !PT ;  /* 0x8000000007037812 */ /* 0x000fe200078e4806 */
[----:B------:R-:W-:Y:S06]  /*0800*/  BRA `(.L_x_40) ;  /* 0x00000000000c7947 */ /* 0x000fec0003800000 */
.L_x_33:
[----:B------:R-:W0:Y:S01]  /*0810*/  MUFU.RSQ R3, -QNAN ;  /* 0xffc0000000037908 */ /* 0x000e220000001400 */
[----:B------:R-:W-:Y:S05]  /*0820*/  BRA `(.L_x_40) ;  /* 0x0000000000047947 */ /* 0x000fea0003800000 */
.L_x_32:
[----:B------:R-:W-:-:S07]  /*0830*/  FADD.FTZ R3, R0, R3 ;  /* 0x0000000300037221 */ /* 0x000fce0000010000 */
.L_x_40:
[----:B------:R-:W-:Y:S05]  /*0840*/  BSYNC.RECONVERGENT B1 ;  /* 0x0000000000017941 */ /* 0x000fea0003800200 */
.L_x_30:
[----:B0-----:R-:W-:Y:S02]  /*0850*/  IMAD.MOV.U32 R4, RZ, RZ, R3 ;  /* 0x000000ffff047224 */ /* 0x001fe400078e0003 */
[----:B------:R-:W-:-:S04]  /*0860*/  IMAD.MOV.U32 R3, RZ, RZ, 0x0 ;  /* 0x00000000ff037424 */ /* 0x000fc800078e00ff */
[----:B------:R-:W-:Y:S05]  /*0870*/  RET.REL.NODEC R2 `(_Z16histogram_kernelPfPiii) ;  /* 0xfffffff402e07950 */ /* 0x000fea0003c3ffff */
.L_x_41:
        /* <DEDUP_REMOVED lines=16> */
.L_x_43:


//--------------------- .nv.shared._Z13reduce_kernelPiS_i --------------------------
	.section	.nv.shared._Z13reduce_kernelPiS_i,"aw",@nobits
	.sectionflags	@""
	.align	16
	.zero		1024


//--------------------- .nv.shared.reserved.0     --------------------------
	.section	.nv.shared.reserved.0,"aw",@nobits
	.weak		__nv_reservedSMEM_offset_0_alias
	.size		__nv_reservedSMEM_offset_0_alias, 0, 64
	.other		__nv_reservedSMEM_offset_0_alias,@"STO_CUDA_RESERVED_SHARED STV_DEFAULT"
__nv_reservedSMEM_offset_0_alias:
	.zero		0
	.zero		64


//--------------------- .nv.shared._Z18hist_reduce_kernelPfPiiif --------------------------
	.section	.nv.shared._Z18hist_reduce_kernelPfPiiif,"aw",@nobits
	.sectionflags	@""
	.align	16
	.zero		1024


//--------------------- .nv.shared._Z16histogram_kernelPfPiii --------------------------
	.section	.nv.shared._Z16histogram_kernelPfPiii,"aw",@nobits
	.sectionflags	@""
	.align	16
	.zero		1024


//--------------------- .nv.constant0._Z13reduce_kernelPiS_i --------------------------
	.section	.nv.constant0._Z13reduce_kernelPiS_i,"a",@progbits
	.sectionflags	@""
	.align	4
.nv.constant0._Z13reduce_kernelPiS_i:
	.zero		916


//--------------------- .nv.constant0._Z18hist_reduce_kernelPfPiiif --------------------------
	.section	.nv.constant0._Z18hist_reduce_kernelPfPiiif,"a",@progbits
	.sectionflags	@""
	.align	4
.nv.constant0._Z18hist_reduce_kernelPfPiiif:
	.zero		924


//--------------------- .nv.constant0._Z16histogram_kernelPfPiii --------------------------
	.section	.nv.constant0._Z16histogram_kernelPfPiii,"a",@progbits
	.sectionflags	@""
	.align	4
.nv.constant0._Z16histogram_kernelPfPiii:
	.zero		920


//--------------------- SYMBOLS --------------------------

	.type		.nv.reservedSmem.offset0,@object
	.size		.nv.reservedSmem.offset0,0x4
	.type		.nv.reservedSmem.cap,@object
	.size		.nv.reservedSmem.cap,0x4
